//
// Generated by NVIDIA NVVM Compiler
//
// Compiler Build ID: CL-36424714
// Cuda compilation tools, release 13.0, V13.0.88
// Based on NVVM 20.0.0
//

.version 9.0
.target sm_100
.address_size 64

	// .globl	_Z6DecodePiPc
.extern .func  (.param .b64 func_retval0) malloc
(
	.param .b64 malloc_param_0
)
;
.global .align 1 .b8 _ZN34_INTERNAL_8fd89157_4_k_cu_84d9f1834cuda3std3__45__cpo5beginE[1];
.global .align 1 .b8 _ZN34_INTERNAL_8fd89157_4_k_cu_84d9f1834cuda3std3__45__cpo3endE[1];
.global .align 1 .b8 _ZN34_INTERNAL_8fd89157_4_k_cu_84d9f1834cuda3std3__45__cpo6cbeginE[1];
.global .align 1 .b8 _ZN34_INTERNAL_8fd89157_4_k_cu_84d9f1834cuda3std3__45__cpo4cendE[1];
.global .align 1 .b8 _ZN34_INTERNAL_8fd89157_4_k_cu_84d9f1834cuda3std3__45__cpo6rbeginE[1];
.global .align 1 .b8 _ZN34_INTERNAL_8fd89157_4_k_cu_84d9f1834cuda3std3__45__cpo4rendE[1];
.global .align 1 .b8 _ZN34_INTERNAL_8fd89157_4_k_cu_84d9f1834cuda3std3__45__cpo7crbeginE[1];
.global .align 1 .b8 _ZN34_INTERNAL_8fd89157_4_k_cu_84d9f1834cuda3std3__45__cpo5crendE[1];
.global .align 1 .b8 _ZN34_INTERNAL_8fd89157_4_k_cu_84d9f1834cuda3std3__436_GLOBAL__N__8fd89157_4_k_cu_84d9f1836ignoreE[1];
.global .align 1 .b8 _ZN34_INTERNAL_8fd89157_4_k_cu_84d9f1834cuda3std3__419piecewise_constructE[1];
.global .align 1 .b8 _ZN34_INTERNAL_8fd89157_4_k_cu_84d9f1834cuda3std3__48in_placeE[1];
.global .align 1 .b8 _ZN34_INTERNAL_8fd89157_4_k_cu_84d9f1834cuda3std3__420unreachable_sentinelE[1];
.global .align 1 .b8 _ZN34_INTERNAL_8fd89157_4_k_cu_84d9f1834cuda3std3__47nulloptE[1];
.global .align 1 .b8 _ZN34_INTERNAL_8fd89157_4_k_cu_84d9f1834cuda3std3__48unexpectE[1];
.global .align 1 .b8 _ZN34_INTERNAL_8fd89157_4_k_cu_84d9f1834cuda3std6ranges3__45__cpo4swapE[1];
.global .align 1 .b8 _ZN34_INTERNAL_8fd89157_4_k_cu_84d9f1834cuda3std6ranges3__45__cpo9iter_moveE[1];
.global .align 1 .b8 _ZN34_INTERNAL_8fd89157_4_k_cu_84d9f1834cuda3std6ranges3__45__cpo5beginE[1];
.global .align 1 .b8 _ZN34_INTERNAL_8fd89157_4_k_cu_84d9f1834cuda3std6ranges3__45__cpo3endE[1];
.global .align 1 .b8 _ZN34_INTERNAL_8fd89157_4_k_cu_84d9f1834cuda3std6ranges3__45__cpo6cbeginE[1];
.global .align 1 .b8 _ZN34_INTERNAL_8fd89157_4_k_cu_84d9f1834cuda3std6ranges3__45__cpo4cendE[1];
.global .align 1 .b8 _ZN34_INTERNAL_8fd89157_4_k_cu_84d9f1834cuda3std6ranges3__45__cpo7advanceE[1];
.global .align 1 .b8 _ZN34_INTERNAL_8fd89157_4_k_cu_84d9f1834cuda3std6ranges3__45__cpo9iter_swapE[1];
.global .align 1 .b8 _ZN34_INTERNAL_8fd89157_4_k_cu_84d9f1834cuda3std6ranges3__45__cpo4nextE[1];
.global .align 1 .b8 _ZN34_INTERNAL_8fd89157_4_k_cu_84d9f1834cuda3std6ranges3__45__cpo4prevE[1];
.global .align 1 .b8 _ZN34_INTERNAL_8fd89157_4_k_cu_84d9f1834cuda3std6ranges3__45__cpo4dataE[1];
.global .align 1 .b8 _ZN34_INTERNAL_8fd89157_4_k_cu_84d9f1834cuda3std6ranges3__45__cpo5cdataE[1];
.global .align 1 .b8 _ZN34_INTERNAL_8fd89157_4_k_cu_84d9f1834cuda3std6ranges3__45__cpo4sizeE[1];
.global .align 1 .b8 _ZN34_INTERNAL_8fd89157_4_k_cu_84d9f1834cuda3std6ranges3__45__cpo5ssizeE[1];
.global .align 1 .b8 _ZN34_INTERNAL_8fd89157_4_k_cu_84d9f1834cuda3std6ranges3__45__cpo8distanceE[1];
.global .align 1 .b8 _ZN34_INTERNAL_8fd89157_4_k_cu_84d9f1836thrust24THRUST_300001_SM_1000_NS8cuda_cub3parE[1];
.global .align 1 .b8 _ZN34_INTERNAL_8fd89157_4_k_cu_84d9f1836thrust24THRUST_300001_SM_1000_NS8cuda_cub10par_nosyncE[1];
.global .align 1 .b8 _ZN34_INTERNAL_8fd89157_4_k_cu_84d9f1836thrust24THRUST_300001_SM_1000_NS6system6detail10sequential3seqE[1];
.global .align 1 .b8 _ZN34_INTERNAL_8fd89157_4_k_cu_84d9f1836thrust24THRUST_300001_SM_1000_NS12placeholders2_1E[1];
.global .align 1 .b8 _ZN34_INTERNAL_8fd89157_4_k_cu_84d9f1836thrust24THRUST_300001_SM_1000_NS12placeholders2_2E[1];
.global .align 1 .b8 _ZN34_INTERNAL_8fd89157_4_k_cu_84d9f1836thrust24THRUST_300001_SM_1000_NS12placeholders2_3E[1];
.global .align 1 .b8 _ZN34_INTERNAL_8fd89157_4_k_cu_84d9f1836thrust24THRUST_300001_SM_1000_NS12placeholders2_4E[1];
.global .align 1 .b8 _ZN34_INTERNAL_8fd89157_4_k_cu_84d9f1836thrust24THRUST_300001_SM_1000_NS12placeholders2_5E[1];
.global .align 1 .b8 _ZN34_INTERNAL_8fd89157_4_k_cu_84d9f1836thrust24THRUST_300001_SM_1000_NS12placeholders2_6E[1];
.global .align 1 .b8 _ZN34_INTERNAL_8fd89157_4_k_cu_84d9f1836thrust24THRUST_300001_SM_1000_NS12placeholders2_7E[1];
.global .align 1 .b8 _ZN34_INTERNAL_8fd89157_4_k_cu_84d9f1836thrust24THRUST_300001_SM_1000_NS12placeholders2_8E[1];
.global .align 1 .b8 _ZN34_INTERNAL_8fd89157_4_k_cu_84d9f1836thrust24THRUST_300001_SM_1000_NS12placeholders2_9E[1];
.global .align 1 .b8 _ZN34_INTERNAL_8fd89157_4_k_cu_84d9f1836thrust24THRUST_300001_SM_1000_NS12placeholders3_10E[1];
.global .align 1 .b8 _ZN34_INTERNAL_8fd89157_4_k_cu_84d9f1836thrust24THRUST_300001_SM_1000_NS3seqE[1];

.visible .entry _Z6DecodePiPc(
	.param .u64 .ptr .align 1 _Z6DecodePiPc_param_0,
	.param .u64 .ptr .align 1 _Z6DecodePiPc_param_1
)
{
	.local .align 2 .b8 	__local_depot0[160];
	.reg .b64 	%SP;
	.reg .b64 	%SPL;
	.reg .pred 	%p<32>;
	.reg .b16 	%rs<127>;
	.reg .b32 	%r<119>;
	.reg .b64 	%rd<129>;

	mov.u64 	%SPL, __local_depot0;
	ld.param.u64 	%rd55, [_Z6DecodePiPc_param_0];
	ld.param.u64 	%rd56, [_Z6DecodePiPc_param_1];
	cvta.to.global.u64 	%rd57, %rd55;
	cvta.to.global.u64 	%rd1, %rd56;
	add.u64 	%rd2, %SPL, 0;
	add.u64 	%rd3, %SPL, 150;
	mov.u32 	%r59, %ctaid.x;
	mov.u32 	%r60, %ntid.x;
	mov.u32 	%r61, %tid.x;
	mad.lo.s32 	%r62, %r59, %r60, %r61;
	mul.lo.s32 	%r63, %r62, 150;
	cvt.s64.s32 	%rd4, %r63;
	add.s64 	%rd5, %rd1, %rd4;
	mul.wide.s32 	%rd60, %r62, 4;
	add.s64 	%rd6, %rd57, %rd60;
	mov.b16 	%rs107, 0;
	st.local.v2.u8 	[%rd2], {%rs107, %rs107};
	st.local.v2.u8 	[%rd2+2], {%rs107, %rs107};
	st.local.v2.u8 	[%rd2+4], {%rs107, %rs107};
	st.local.v2.u8 	[%rd2+6], {%rs107, %rs107};
	st.local.v2.u8 	[%rd2+8], {%rs107, %rs107};
	st.local.v2.u8 	[%rd2+10], {%rs107, %rs107};
	st.local.v2.u8 	[%rd2+12], {%rs107, %rs107};
	st.local.v2.u8 	[%rd2+14], {%rs107, %rs107};
	st.local.v2.u8 	[%rd2+16], {%rs107, %rs107};
	st.local.v2.u8 	[%rd2+18], {%rs107, %rs107};
	st.local.v2.u8 	[%rd2+20], {%rs107, %rs107};
	st.local.v2.u8 	[%rd2+22], {%rs107, %rs107};
	st.local.v2.u8 	[%rd2+24], {%rs107, %rs107};
	st.local.v2.u8 	[%rd2+26], {%rs107, %rs107};
	st.local.v2.u8 	[%rd2+28], {%rs107, %rs107};
	st.local.v2.u8 	[%rd2+30], {%rs107, %rs107};
	st.local.v2.u8 	[%rd2+32], {%rs107, %rs107};
	st.local.v2.u8 	[%rd2+34], {%rs107, %rs107};
	st.local.v2.u8 	[%rd2+36], {%rs107, %rs107};
	st.local.v2.u8 	[%rd2+38], {%rs107, %rs107};
	st.local.v2.u8 	[%rd2+40], {%rs107, %rs107};
	st.local.v2.u8 	[%rd2+42], {%rs107, %rs107};
	st.local.v2.u8 	[%rd2+44], {%rs107, %rs107};
	st.local.v2.u8 	[%rd2+46], {%rs107, %rs107};
	st.local.v2.u8 	[%rd2+48], {%rs107, %rs107};
	st.local.v2.u8 	[%rd2+50], {%rs107, %rs107};
	st.local.v2.u8 	[%rd2+52], {%rs107, %rs107};
	st.local.v2.u8 	[%rd2+54], {%rs107, %rs107};
	st.local.v2.u8 	[%rd2+56], {%rs107, %rs107};
	st.local.v2.u8 	[%rd2+58], {%rs107, %rs107};
	st.local.v2.u8 	[%rd2+60], {%rs107, %rs107};
	st.local.v2.u8 	[%rd2+62], {%rs107, %rs107};
	st.local.v2.u8 	[%rd2+64], {%rs107, %rs107};
	st.local.v2.u8 	[%rd2+66], {%rs107, %rs107};
	st.local.v2.u8 	[%rd2+68], {%rs107, %rs107};
	st.local.v2.u8 	[%rd2+70], {%rs107, %rs107};
	st.local.v2.u8 	[%rd2+72], {%rs107, %rs107};
	st.local.v2.u8 	[%rd2+74], {%rs107, %rs107};
	st.local.v2.u8 	[%rd2+76], {%rs107, %rs107};
	st.local.v2.u8 	[%rd2+78], {%rs107, %rs107};
	st.local.v2.u8 	[%rd2+80], {%rs107, %rs107};
	st.local.v2.u8 	[%rd2+82], {%rs107, %rs107};
	st.local.v2.u8 	[%rd2+84], {%rs107, %rs107};
	st.local.v2.u8 	[%rd2+86], {%rs107, %rs107};
	st.local.v2.u8 	[%rd2+88], {%rs107, %rs107};
	st.local.v2.u8 	[%rd2+90], {%rs107, %rs107};
	st.local.v2.u8 	[%rd2+92], {%rs107, %rs107};
	st.local.v2.u8 	[%rd2+94], {%rs107, %rs107};
	st.local.v2.u8 	[%rd2+96], {%rs107, %rs107};
	st.local.v2.u8 	[%rd2+98], {%rs107, %rs107};
	st.local.v2.u8 	[%rd2+100], {%rs107, %rs107};
	st.local.v2.u8 	[%rd2+102], {%rs107, %rs107};
	st.local.v2.u8 	[%rd2+104], {%rs107, %rs107};
	st.local.v2.u8 	[%rd2+106], {%rs107, %rs107};
	st.local.v2.u8 	[%rd2+108], {%rs107, %rs107};
	st.local.v2.u8 	[%rd2+110], {%rs107, %rs107};
	st.local.v2.u8 	[%rd2+112], {%rs107, %rs107};
	st.local.v2.u8 	[%rd2+114], {%rs107, %rs107};
	st.local.v2.u8 	[%rd2+116], {%rs107, %rs107};
	st.local.v2.u8 	[%rd2+118], {%rs107, %rs107};
	st.local.v2.u8 	[%rd2+120], {%rs107, %rs107};
	st.local.v2.u8 	[%rd2+122], {%rs107, %rs107};
	st.local.v2.u8 	[%rd2+124], {%rs107, %rs107};
	st.local.v2.u8 	[%rd2+126], {%rs107, %rs107};
	st.local.v2.u8 	[%rd2+128], {%rs107, %rs107};
	st.local.v2.u8 	[%rd2+130], {%rs107, %rs107};
	st.local.v2.u8 	[%rd2+132], {%rs107, %rs107};
	st.local.v2.u8 	[%rd2+134], {%rs107, %rs107};
	st.local.v2.u8 	[%rd2+136], {%rs107, %rs107};
	st.local.v2.u8 	[%rd2+138], {%rs107, %rs107};
	st.local.v2.u8 	[%rd2+140], {%rs107, %rs107};
	st.local.v2.u8 	[%rd2+142], {%rs107, %rs107};
	st.local.v2.u8 	[%rd2+144], {%rs107, %rs107};
	st.local.v2.u8 	[%rd2+146], {%rs107, %rs107};
	st.local.v2.u8 	[%rd2+148], {%rs107, %rs107};
	ld.global.u8 	%rs1, [%rd5+4];
	ld.global.u8 	%rs2, [%rd5+5];
	st.local.v2.u8 	[%rd3], {%rs107, %rs107};
	st.local.v2.u8 	[%rd3+2], {%rs107, %rs107};
	st.local.v2.u8 	[%rd3+4], {%rs107, %rs107};
	st.local.v2.u8 	[%rd3+6], {%rs107, %rs107};
	st.local.v2.u8 	[%rd3+8], {%rs107, %rs107};
	ld.global.u8 	%rs3, [%rd5+6];
	ld.global.u8 	%rs41, [%rd5+7];
	and.b16  	%rs42, %rs3, 31;
	and.b16  	%rs43, %rs41, 7;
	or.b16  	%rs44, %rs43, %rs42;
	setp.ne.s16 	%p1, %rs44, 0;
	mov.u16 	%rs108, %rs107;
	mov.u16 	%rs109, %rs107;
	mov.u16 	%rs110, %rs107;
	@%p1 bra 	$L__BB0_2;
	ld.global.u8 	%rs110, [%rd5+8];
	ld.global.u8 	%rs109, [%rd5+9];
	ld.global.u8 	%rs108, [%rd5+10];
	ld.global.u8 	%rs107, [%rd5+11];
$L__BB0_2:
	ld.global.s8 	%rs12, [%rd5+12];
	cvt.s32.s16 	%r1, %rs12;
	cvt.s64.s16 	%rd7, %rs12;
	{ // callseq 0, 0
	.param .b64 param0;
	st.param.b64 	[param0], %rd7;
	.param .b64 retval0;
	call.uni (retval0), 
	malloc, 
	(
	param0
	);
	ld.param.b64 	%rd61, [retval0];
	} // callseq 0
	setp.lt.s16 	%p2, %rs12, 1;
	@%p2 bra 	$L__BB0_9;
	setp.lt.u16 	%p3, %rs12, 4;
	mov.b32 	%r95, 0;
	@%p3 bra 	$L__BB0_6;
	and.b32  	%r95, %r1, 124;
	cvt.u16.u32 	%rs45, %r1;
	shr.u16 	%rs46, %rs45, 2;
	and.b16  	%rs47, %rs46, 31;
	mul.wide.u16 	%r65, %rs47, 4;
	neg.s32 	%r94, %r65;
	add.s64 	%rd62, %rd4, %rd1;
	add.s64 	%rd115, %rd62, 16;
	add.s64 	%rd114, %rd61, 3;
$L__BB0_5:
	ld.global.u8 	%rs48, [%rd115+-3];
	st.u8 	[%rd114+-3], %rs48;
	ld.global.u8 	%rs49, [%rd115+-2];
	st.u8 	[%rd114+-2], %rs49;
	ld.global.u8 	%rs50, [%rd115+-1];
	st.u8 	[%rd114+-1], %rs50;
	ld.global.u8 	%rs51, [%rd115];
	st.u8 	[%rd114], %rs51;
	add.s32 	%r94, %r94, 4;
	add.s64 	%rd115, %rd115, 4;
	add.s64 	%rd114, %rd114, 4;
	setp.ne.s32 	%p4, %r94, 0;
	@%p4 bra 	$L__BB0_5;
$L__BB0_6:
	and.b16  	%rs52, %rs12, 3;
	setp.eq.s16 	%p5, %rs52, 0;
	@%p5 bra 	$L__BB0_9;
	cvt.u64.u32 	%rd63, %r95;
	add.s64 	%rd117, %rd61, %rd63;
	add.s64 	%rd64, %rd4, %rd63;
	add.s64 	%rd65, %rd64, %rd1;
	add.s64 	%rd116, %rd65, 13;
	and.b32  	%r66, %r1, 3;
	neg.s32 	%r96, %r66;
$L__BB0_8:
	.pragma "nounroll";
	ld.global.u8 	%rs53, [%rd116];
	st.u8 	[%rd117], %rs53;
	add.s64 	%rd117, %rd117, 1;
	add.s64 	%rd116, %rd116, 1;
	add.s32 	%r96, %r96, 1;
	setp.ne.s32 	%p6, %r96, 0;
	@%p6 bra 	$L__BB0_8;
$L__BB0_9:
	add.s32 	%r10, %r1, 13;
	ld.global.u32 	%r11, [%rd6];
	setp.ge.s32 	%p7, %r10, %r11;
	mov.b16 	%rs119, 0;
	mov.u16 	%rs120, %rs119;
	mov.u16 	%rs121, %rs119;
	mov.u16 	%rs122, %rs119;
	mov.u16 	%rs123, %rs119;
	mov.u16 	%rs124, %rs119;
	mov.u16 	%rs125, %rs119;
	mov.u16 	%rs126, %rs119;
	@%p7 bra 	$L__BB0_22;
	add.s64 	%rd66, %rd5, %rd7;
	ld.global.u8 	%rs13, [%rd66+13];
	cvt.u32.u16 	%r67, %rs13;
	cvt.s32.s8 	%r68, %r67;
	add.s32 	%r12, %r10, %r68;
	cvt.u64.u16 	%rd67, %rs13;
	cvt.s64.s8 	%rd68, %rd67;
	add.s64 	%rd21, %rd7, %rd68;
	add.s64 	%rd69, %rd21, %rd5;
	add.s64 	%rd22, %rd69, 1;
	ld.global.u8 	%rs14, [%rd69+14];
	and.b16  	%rs56, %rs14, 80;
	setp.ne.s16 	%p8, %rs56, 0;
	mov.b16 	%rs119, 0;
	@%p8 bra 	$L__BB0_12;
	ld.global.u8 	%rs122, [%rd22+17];
	ld.global.u8 	%rs121, [%rd22+18];
	ld.global.u8 	%rs120, [%rd22+19];
	ld.global.u8 	%rs119, [%rd22+20];
$L__BB0_12:
	and.b16  	%rs58, %rs14, 160;
	setp.ne.s16 	%p9, %rs58, 0;
	mov.b16 	%rs123, 0;
	mov.u16 	%rs124, %rs123;
	mov.u16 	%rs125, %rs123;
	mov.u16 	%rs126, %rs123;
	@%p9 bra 	$L__BB0_14;
	ld.global.u8 	%rs126, [%rd69+22];
	ld.global.u8 	%rs125, [%rd69+23];
	ld.global.u8 	%rs124, [%rd69+24];
	ld.global.u8 	%rs123, [%rd69+25];
$L__BB0_14:
	add.s32 	%r69, %r12, 13;
	setp.ge.s32 	%p10, %r69, %r11;
	@%p10 bra 	$L__BB0_22;
	ld.global.s8 	%rs31, [%rd69+26];
	cvt.s32.s16 	%r13, %rs31;
	setp.lt.s16 	%p11, %rs31, 1;
	@%p11 bra 	$L__BB0_22;
	setp.lt.u16 	%p12, %rs31, 4;
	mov.b32 	%r98, 0;
	@%p12 bra 	$L__BB0_19;
	ld.param.u64 	%rd112, [_Z6DecodePiPc_param_1];
	add.s64 	%rd119, %rd3, 2;
	cvt.u16.u32 	%rs59, %r13;
	shr.u16 	%rs60, %rs59, 2;
	and.b16  	%rs61, %rs60, 31;
	mul.wide.u16 	%r71, %rs61, 4;
	neg.s32 	%r97, %r71;
	cvt.s64.s16 	%rd72, %rs12;
	cvt.u64.u16 	%rd73, %rs13;
	cvt.s64.s8 	%rd74, %rd73;
	add.s64 	%rd75, %rd72, %rd74;
	add.s64 	%rd76, %rd75, %rd4;
	cvta.to.global.u64 	%rd77, %rd112;
	add.s64 	%rd78, %rd76, %rd77;
	add.s64 	%rd118, %rd78, 30;
	and.b32  	%r98, %r13, 124;
$L__BB0_18:
	ld.global.u8 	%rs62, [%rd118+-3];
	ld.global.u8 	%rs63, [%rd118+-2];
	st.local.v2.u8 	[%rd119+-2], {%rs62, %rs63};
	ld.global.u8 	%rs64, [%rd118+-1];
	ld.global.u8 	%rs65, [%rd118];
	st.local.v2.u8 	[%rd119], {%rs64, %rs65};
	add.s32 	%r97, %r97, 4;
	add.s64 	%rd119, %rd119, 4;
	add.s64 	%rd118, %rd118, 4;
	setp.ne.s32 	%p13, %r97, 0;
	@%p13 bra 	$L__BB0_18;
$L__BB0_19:
	and.b16  	%rs66, %rs31, 3;
	setp.eq.s16 	%p14, %rs66, 0;
	@%p14 bra 	$L__BB0_22;
	ld.param.u64 	%rd113, [_Z6DecodePiPc_param_1];
	cvt.s64.s16 	%rd79, %rs12;
	cvt.u64.u16 	%rd80, %rs13;
	cvt.s64.s8 	%rd81, %rd80;
	add.s64 	%rd82, %rd79, %rd81;
	mov.u32 	%r72, %ctaid.x;
	mov.u32 	%r73, %ntid.x;
	mov.u32 	%r74, %tid.x;
	mad.lo.s32 	%r75, %r72, %r73, %r74;
	mul.lo.s32 	%r76, %r75, 150;
	cvt.s64.s32 	%rd83, %r76;
	add.s64 	%rd84, %rd82, %rd83;
	cvt.u64.u32 	%rd85, %r98;
	add.s64 	%rd86, %rd84, %rd85;
	cvta.to.global.u64 	%rd87, %rd113;
	add.s64 	%rd88, %rd86, %rd87;
	add.s64 	%rd121, %rd88, 27;
	add.s64 	%rd120, %rd3, %rd85;
	and.b32  	%r77, %r13, 3;
	neg.s32 	%r99, %r77;
$L__BB0_21:
	.pragma "nounroll";
	ld.global.u8 	%rs67, [%rd121];
	st.local.u8 	[%rd120], %rs67;
	add.s64 	%rd121, %rd121, 1;
	add.s64 	%rd120, %rd120, 1;
	add.s32 	%r99, %r99, 1;
	setp.ne.s32 	%p15, %r99, 0;
	@%p15 bra 	$L__BB0_21;
$L__BB0_22:
	setp.lt.s16 	%p16, %rs12, 1;
	ld.global.u8 	%rs68, [%rd5];
	ld.global.u8 	%rs69, [%rd5+1];
	st.local.v2.u8 	[%rd2], {%rs68, %rs69};
	ld.global.u8 	%rs70, [%rd5+2];
	ld.global.u8 	%rs71, [%rd5+3];
	st.local.v2.u8 	[%rd2+2], {%rs70, %rs71};
	mov.b16 	%rs72, 124;
	st.local.u8 	[%rd2+4], %rs72;
	mov.b64 	%rd124, 5;
	mov.b32 	%r114, 6;
	@%p16 bra 	$L__BB0_30;
	setp.lt.u16 	%p17, %rs12, 4;
	mov.b32 	%r105, 0;
	mov.b32 	%r109, 5;
	@%p17 bra 	$L__BB0_26;
	mov.b32 	%r101, 0;
	mov.b32 	%r109, 5;
	and.b32  	%r105, %r1, 124;
$L__BB0_25:
	cvt.u64.u32 	%rd90, %r101;
	add.s64 	%rd91, %rd61, %rd90;
	ld.u8 	%rs73, [%rd91];
	cvt.u64.u32 	%rd92, %r109;
	add.s64 	%rd93, %rd2, %rd92;
	st.local.u8 	[%rd93], %rs73;
	ld.u8 	%rs74, [%rd91+1];
	ld.u8 	%rs75, [%rd91+2];
	st.local.v2.u8 	[%rd93+1], {%rs74, %rs75};
	add.s32 	%r108, %r109, 3;
	ld.u8 	%rs76, [%rd91+3];
	st.local.u8 	[%rd93+3], %rs76;
	add.s32 	%r101, %r101, 4;
	add.s32 	%r109, %r109, 4;
	setp.ne.s32 	%p18, %r101, %r105;
	@%p18 bra 	$L__BB0_25;
$L__BB0_26:
	and.b16  	%rs77, %rs12, 3;
	setp.eq.s16 	%p19, %rs77, 0;
	@%p19 bra 	$L__BB0_29;
	cvt.u64.u32 	%rd94, %r109;
	add.s64 	%rd123, %rd2, %rd94;
	cvt.u64.u32 	%rd95, %r105;
	add.s64 	%rd122, %rd61, %rd95;
	and.b32  	%r84, %r1, 3;
	neg.s32 	%r106, %r84;
$L__BB0_28:
	.pragma "nounroll";
	mov.u32 	%r108, %r109;
	ld.u8 	%rs78, [%rd122];
	st.local.u8 	[%rd123], %rs78;
	add.s32 	%r109, %r108, 1;
	add.s64 	%rd123, %rd123, 1;
	add.s64 	%rd122, %rd122, 1;
	add.s32 	%r106, %r106, 1;
	setp.ne.s32 	%p20, %r106, 0;
	@%p20 bra 	$L__BB0_28;
$L__BB0_29:
	cvt.u64.u32 	%rd124, %r109;
	add.s32 	%r114, %r108, 2;
$L__BB0_30:
	add.s64 	%rd96, %rd2, %rd124;
	mov.b16 	%rs79, 124;
	st.local.u8 	[%rd96], %rs79;
	mov.b32 	%r111, 0;
$L__BB0_31:
	mov.u32 	%r41, %r111;
	cvt.u64.u32 	%rd97, %r41;
	add.s64 	%rd98, %rd3, %rd97;
	ld.local.u8 	%rs80, [%rd98];
	setp.ne.s16 	%p21, %rs80, 0;
	add.s32 	%r111, %r41, 1;
	@%p21 bra 	$L__BB0_31;
	setp.eq.s32 	%p22, %r41, 0;
	@%p22 bra 	$L__BB0_39;
	and.b32  	%r43, %r41, 3;
	setp.lt.u32 	%p23, %r41, 4;
	mov.b32 	%r115, 0;
	@%p23 bra 	$L__BB0_36;
	add.s64 	%rd125, %rd3, 2;
	and.b32  	%r115, %r41, 2147483644;
	and.b32  	%r88, %r41, -4;
	neg.s32 	%r112, %r88;
$L__BB0_35:
	ld.local.v2.u8 	{%rs81, %rs82}, [%rd125+-2];
	cvt.u64.u32 	%rd99, %r114;
	add.s64 	%rd100, %rd2, %rd99;
	st.local.u8 	[%rd100], %rs81;
	st.local.u8 	[%rd100+1], %rs82;
	ld.local.v2.u8 	{%rs83, %rs84}, [%rd125];
	st.local.u8 	[%rd100+2], %rs83;
	st.local.u8 	[%rd100+3], %rs84;
	add.s32 	%r114, %r114, 4;
	add.s32 	%r112, %r112, 4;
	add.s64 	%rd125, %rd125, 4;
	setp.ne.s32 	%p24, %r112, 0;
	@%p24 bra 	$L__BB0_35;
$L__BB0_36:
	setp.eq.s32 	%p25, %r43, 0;
	@%p25 bra 	$L__BB0_39;
	cvt.u64.u32 	%rd101, %r115;
	add.s64 	%rd127, %rd3, %rd101;
	cvt.u64.u32 	%rd102, %r114;
	add.s64 	%rd126, %rd2, %rd102;
	and.b32  	%r89, %r41, 3;
	neg.s32 	%r117, %r89;
	add.s32 	%r114, %r114, %r43;
$L__BB0_38:
	.pragma "nounroll";
	ld.local.u8 	%rs85, [%rd127];
	st.local.u8 	[%rd126], %rs85;
	add.s64 	%rd127, %rd127, 1;
	add.s64 	%rd126, %rd126, 1;
	add.s32 	%r117, %r117, 1;
	setp.ne.s32 	%p26, %r117, 0;
	@%p26 bra 	$L__BB0_38;
$L__BB0_39:
	cvt.s64.s32 	%rd103, %r114;
	add.s64 	%rd104, %rd2, %rd103;
	mov.b16 	%rs86, 124;
	st.local.u8 	[%rd104], %rs86;
	st.local.u8 	[%rd104+1], %rs122;
	st.local.u8 	[%rd104+2], %rs121;
	st.local.u8 	[%rd104+3], %rs120;
	st.local.u8 	[%rd104+4], %rs119;
	st.local.u8 	[%rd104+5], %rs86;
	st.local.u8 	[%rd104+6], %rs126;
	st.local.u8 	[%rd104+7], %rs125;
	st.local.u8 	[%rd104+8], %rs124;
	st.local.u8 	[%rd104+9], %rs123;
	st.local.u8 	[%rd104+10], %rs86;
	st.local.u8 	[%rd104+11], %rs110;
	st.local.u8 	[%rd104+12], %rs109;
	st.local.u8 	[%rd104+13], %rs108;
	st.local.u8 	[%rd104+14], %rs107;
	add.s16 	%rs87, %rs1, 48;
	add.s16 	%rs88, %rs2, 48;
	st.local.u8 	[%rd104+15], %rs86;
	and.b16  	%rs89, %rs3, 1;
	setp.eq.b16 	%p27, %rs89, 1;
	and.b16  	%rs90, %rs3, 64;
	setp.eq.s16 	%p28, %rs90, 0;
	shr.u16 	%rs91, %rs3, 6;
	not.b16 	%rs92, %rs91;
	shr.u16 	%rs93, %rs3, 7;
	and.b16  	%rs94, %rs93, %rs92;
	setp.eq.s16 	%p29, %rs94, 0;
	shr.u16 	%rs95, %rs3, 3;
	shr.u16 	%rs96, %rs3, 4;
	shr.u16 	%rs97, %rs3, 5;
	or.b16  	%rs98, %rs97, %rs96;
	or.b16  	%rs99, %rs98, %rs95;
	and.b16  	%rs100, %rs99, 1;
	neg.s16 	%rs101, %rs100;
	and.b16  	%rs102, %rs101, 78;
	selp.b16 	%rs103, %rs102, 70, %p29;
	selp.b16 	%rs104, %rs103, 88, %p28;
	selp.b16 	%rs105, 65, %rs104, %p27;
	st.local.u8 	[%rd104+16], %rs105;
	st.local.u8 	[%rd104+17], %rs86;
	st.local.u8 	[%rd104+18], %rs87;
	st.local.u8 	[%rd104+19], %rs86;
	st.local.u8 	[%rd104+20], %rs88;
	add.s32 	%r58, %r114, 21;
	st.local.u8 	[%rd104+21], %rs86;
	setp.eq.s32 	%p30, %r58, 0;
	@%p30 bra 	$L__BB0_42;
	cvt.s64.s32 	%rd52, %r58;
	mov.b64 	%rd128, 0;
$L__BB0_41:
	add.s64 	%rd106, %rd2, %rd128;
	ld.local.u8 	%rs106, [%rd106];
	add.s64 	%rd107, %rd5, %rd128;
	st.global.u8 	[%rd107], %rs106;
	add.s64 	%rd128, %rd128, 1;
	setp.lt.u64 	%p31, %rd128, %rd52;
	@%p31 bra 	$L__BB0_41;
$L__BB0_42:
	ld.param.u64 	%rd111, [_Z6DecodePiPc_param_0];
	cvta.to.global.u64 	%rd108, %rd111;
	mov.u32 	%r90, %ctaid.x;
	mov.u32 	%r91, %ntid.x;
	mov.u32 	%r92, %tid.x;
	mad.lo.s32 	%r93, %r90, %r91, %r92;
	mul.wide.s32 	%rd109, %r93, 4;
	add.s64 	%rd110, %rd108, %rd109;
	st.global.u32 	[%rd110], %r58;
	ret;

}
	// .globl	_Z7Decode2PiPcm
.visible .entry _Z7Decode2PiPcm(
	.param .u64 .ptr .align 1 _Z7Decode2PiPcm_param_0,
	.param .u64 .ptr .align 1 _Z7Decode2PiPcm_param_1,
	.param .u64 _Z7Decode2PiPcm_param_2
)
{
	.local .align 2 .b8 	__local_depot1[160];
	.reg .b64 	%SP;
	.reg .b64 	%SPL;
	.reg .pred 	%p<32>;
	.reg .b16 	%rs<127>;
	.reg .b32 	%r<110>;
	.reg .b64 	%rd<114>;

	mov.u64 	%SPL, __local_depot1;
	ld.param.u64 	%rd55, [_Z7Decode2PiPcm_param_0];
	ld.param.u64 	%rd56, [_Z7Decode2PiPcm_param_1];
	ld.param.u64 	%rd57, [_Z7Decode2PiPcm_param_2];
	cvta.to.global.u64 	%rd58, %rd55;
	cvta.to.global.u64 	%rd1, %rd56;
	add.u64 	%rd2, %SPL, 0;
	add.u64 	%rd3, %SPL, 150;
	mov.u32 	%r60, %ctaid.x;
	mov.u32 	%r61, %ntid.x;
	mov.u32 	%r62, %tid.x;
	mad.lo.s32 	%r63, %r60, %r61, %r62;
	cvt.s64.s32 	%rd61, %r63;
	mul.lo.s64 	%rd4, %rd57, %rd61;
	add.s64 	%rd5, %rd1, %rd4;
	mul.wide.s32 	%rd62, %r63, 4;
	add.s64 	%rd6, %rd58, %rd62;
	mov.b16 	%rs107, 0;
	st.local.v2.u8 	[%rd2], {%rs107, %rs107};
	st.local.v2.u8 	[%rd2+2], {%rs107, %rs107};
	st.local.v2.u8 	[%rd2+4], {%rs107, %rs107};
	st.local.v2.u8 	[%rd2+6], {%rs107, %rs107};
	st.local.v2.u8 	[%rd2+8], {%rs107, %rs107};
	st.local.v2.u8 	[%rd2+10], {%rs107, %rs107};
	st.local.v2.u8 	[%rd2+12], {%rs107, %rs107};
	st.local.v2.u8 	[%rd2+14], {%rs107, %rs107};
	st.local.v2.u8 	[%rd2+16], {%rs107, %rs107};
	st.local.v2.u8 	[%rd2+18], {%rs107, %rs107};
	st.local.v2.u8 	[%rd2+20], {%rs107, %rs107};
	st.local.v2.u8 	[%rd2+22], {%rs107, %rs107};
	st.local.v2.u8 	[%rd2+24], {%rs107, %rs107};
	st.local.v2.u8 	[%rd2+26], {%rs107, %rs107};
	st.local.v2.u8 	[%rd2+28], {%rs107, %rs107};
	st.local.v2.u8 	[%rd2+30], {%rs107, %rs107};
	st.local.v2.u8 	[%rd2+32], {%rs107, %rs107};
	st.local.v2.u8 	[%rd2+34], {%rs107, %rs107};
	st.local.v2.u8 	[%rd2+36], {%rs107, %rs107};
	st.local.v2.u8 	[%rd2+38], {%rs107, %rs107};
	st.local.v2.u8 	[%rd2+40], {%rs107, %rs107};
	st.local.v2.u8 	[%rd2+42], {%rs107, %rs107};
	st.local.v2.u8 	[%rd2+44], {%rs107, %rs107};
	st.local.v2.u8 	[%rd2+46], {%rs107, %rs107};
	st.local.v2.u8 	[%rd2+48], {%rs107, %rs107};
	st.local.v2.u8 	[%rd2+50], {%rs107, %rs107};
	st.local.v2.u8 	[%rd2+52], {%rs107, %rs107};
	st.local.v2.u8 	[%rd2+54], {%rs107, %rs107};
	st.local.v2.u8 	[%rd2+56], {%rs107, %rs107};
	st.local.v2.u8 	[%rd2+58], {%rs107, %rs107};
	st.local.v2.u8 	[%rd2+60], {%rs107, %rs107};
	st.local.v2.u8 	[%rd2+62], {%rs107, %rs107};
	st.local.v2.u8 	[%rd2+64], {%rs107, %rs107};
	st.local.v2.u8 	[%rd2+66], {%rs107, %rs107};
	st.local.v2.u8 	[%rd2+68], {%rs107, %rs107};
	st.local.v2.u8 	[%rd2+70], {%rs107, %rs107};
	st.local.v2.u8 	[%rd2+72], {%rs107, %rs107};
	st.local.v2.u8 	[%rd2+74], {%rs107, %rs107};
	st.local.v2.u8 	[%rd2+76], {%rs107, %rs107};
	st.local.v2.u8 	[%rd2+78], {%rs107, %rs107};
	st.local.v2.u8 	[%rd2+80], {%rs107, %rs107};
	st.local.v2.u8 	[%rd2+82], {%rs107, %rs107};
	st.local.v2.u8 	[%rd2+84], {%rs107, %rs107};
	st.local.v2.u8 	[%rd2+86], {%rs107, %rs107};
	st.local.v2.u8 	[%rd2+88], {%rs107, %rs107};
	st.local.v2.u8 	[%rd2+90], {%rs107, %rs107};
	st.local.v2.u8 	[%rd2+92], {%rs107, %rs107};
	st.local.v2.u8 	[%rd2+94], {%rs107, %rs107};
	st.local.v2.u8 	[%rd2+96], {%rs107, %rs107};
	st.local.v2.u8 	[%rd2+98], {%rs107, %rs107};
	st.local.v2.u8 	[%rd2+100], {%rs107, %rs107};
	st.local.v2.u8 	[%rd2+102], {%rs107, %rs107};
	st.local.v2.u8 	[%rd2+104], {%rs107, %rs107};
	st.local.v2.u8 	[%rd2+106], {%rs107, %rs107};
	st.local.v2.u8 	[%rd2+108], {%rs107, %rs107};
	st.local.v2.u8 	[%rd2+110], {%rs107, %rs107};
	st.local.v2.u8 	[%rd2+112], {%rs107, %rs107};
	st.local.v2.u8 	[%rd2+114], {%rs107, %rs107};
	st.local.v2.u8 	[%rd2+116], {%rs107, %rs107};
	st.local.v2.u8 	[%rd2+118], {%rs107, %rs107};
	st.local.v2.u8 	[%rd2+120], {%rs107, %rs107};
	st.local.v2.u8 	[%rd2+122], {%rs107, %rs107};
	st.local.v2.u8 	[%rd2+124], {%rs107, %rs107};
	st.local.v2.u8 	[%rd2+126], {%rs107, %rs107};
	st.local.v2.u8 	[%rd2+128], {%rs107, %rs107};
	st.local.v2.u8 	[%rd2+130], {%rs107, %rs107};
	st.local.v2.u8 	[%rd2+132], {%rs107, %rs107};
	st.local.v2.u8 	[%rd2+134], {%rs107, %rs107};
	st.local.v2.u8 	[%rd2+136], {%rs107, %rs107};
	st.local.v2.u8 	[%rd2+138], {%rs107, %rs107};
	st.local.v2.u8 	[%rd2+140], {%rs107, %rs107};
	st.local.v2.u8 	[%rd2+142], {%rs107, %rs107};
	st.local.v2.u8 	[%rd2+144], {%rs107, %rs107};
	st.local.v2.u8 	[%rd2+146], {%rs107, %rs107};
	st.local.v2.u8 	[%rd2+148], {%rs107, %rs107};
	ld.global.u8 	%rs1, [%rd5+4];
	ld.global.u8 	%rs2, [%rd5+5];
	st.local.v2.u8 	[%rd3], {%rs107, %rs107};
	st.local.v2.u8 	[%rd3+2], {%rs107, %rs107};
	st.local.v2.u8 	[%rd3+4], {%rs107, %rs107};
	st.local.v2.u8 	[%rd3+6], {%rs107, %rs107};
	st.local.v2.u8 	[%rd3+8], {%rs107, %rs107};
	ld.global.u8 	%rs3, [%rd5+6];
	ld.global.u8 	%rs40, [%rd5+7];
	and.b16  	%rs41, %rs3, 31;
	and.b16  	%rs42, %rs40, 7;
	or.b16  	%rs43, %rs42, %rs41;
	setp.ne.s16 	%p1, %rs43, 0;
	mov.u16 	%rs108, %rs107;
	mov.u16 	%rs109, %rs107;
	mov.u16 	%rs110, %rs107;
	@%p1 bra 	$L__BB1_2;
	ld.global.u8 	%rs110, [%rd5+8];
	ld.global.u8 	%rs109, [%rd5+9];
	ld.global.u8 	%rs108, [%rd5+10];
	ld.global.u8 	%rs107, [%rd5+11];
$L__BB1_2:
	ld.global.s8 	%rs12, [%rd5+12];
	cvt.s32.s16 	%r1, %rs12;
	cvt.s64.s16 	%rd7, %rs12;
	{ // callseq 1, 0
	.param .b64 param0;
	st.param.b64 	[param0], %rd7;
	.param .b64 retval0;
	call.uni (retval0), 
	malloc, 
	(
	param0
	);
	ld.param.b64 	%rd63, [retval0];
	} // callseq 1
	setp.lt.s16 	%p2, %rs12, 1;
	@%p2 bra 	$L__BB1_9;
	setp.lt.u16 	%p3, %rs12, 4;
	mov.b32 	%r86, 0;
	@%p3 bra 	$L__BB1_6;
	and.b32  	%r86, %r1, 124;
	cvt.u16.u32 	%rs44, %r1;
	shr.u16 	%rs45, %rs44, 2;
	and.b16  	%rs46, %rs45, 31;
	mul.wide.u16 	%r65, %rs46, 4;
	neg.s32 	%r85, %r65;
	add.s64 	%rd64, %rd4, %rd1;
	add.s64 	%rd100, %rd64, 16;
	add.s64 	%rd99, %rd63, 3;
$L__BB1_5:
	ld.global.u8 	%rs47, [%rd100+-3];
	st.u8 	[%rd99+-3], %rs47;
	ld.global.u8 	%rs48, [%rd100+-2];
	st.u8 	[%rd99+-2], %rs48;
	ld.global.u8 	%rs49, [%rd100+-1];
	st.u8 	[%rd99+-1], %rs49;
	ld.global.u8 	%rs50, [%rd100];
	st.u8 	[%rd99], %rs50;
	add.s32 	%r85, %r85, 4;
	add.s64 	%rd100, %rd100, 4;
	add.s64 	%rd99, %rd99, 4;
	setp.ne.s32 	%p4, %r85, 0;
	@%p4 bra 	$L__BB1_5;
$L__BB1_6:
	and.b16  	%rs51, %rs12, 3;
	setp.eq.s16 	%p5, %rs51, 0;
	@%p5 bra 	$L__BB1_9;
	cvt.u64.u32 	%rd65, %r86;
	add.s64 	%rd102, %rd63, %rd65;
	add.s64 	%rd66, %rd4, %rd65;
	add.s64 	%rd67, %rd66, %rd1;
	add.s64 	%rd101, %rd67, 13;
	and.b32  	%r66, %r1, 3;
	neg.s32 	%r87, %r66;
$L__BB1_8:
	.pragma "nounroll";
	ld.global.u8 	%rs52, [%rd101];
	st.u8 	[%rd102], %rs52;
	add.s64 	%rd102, %rd102, 1;
	add.s64 	%rd101, %rd101, 1;
	add.s32 	%r87, %r87, 1;
	setp.ne.s32 	%p6, %r87, 0;
	@%p6 bra 	$L__BB1_8;
$L__BB1_9:
	add.s32 	%r10, %r1, 13;
	ld.global.u32 	%r11, [%rd6];
	setp.ge.s32 	%p7, %r10, %r11;
	mov.b16 	%rs119, 0;
	mov.u16 	%rs120, %rs119;
	mov.u16 	%rs121, %rs119;
	mov.u16 	%rs122, %rs119;
	mov.u16 	%rs123, %rs119;
	mov.u16 	%rs124, %rs119;
	mov.u16 	%rs125, %rs119;
	mov.u16 	%rs126, %rs119;
	@%p7 bra 	$L__BB1_22;
	add.s64 	%rd68, %rd5, %rd7;
	ld.global.u8 	%rs55, [%rd68+13];
	cvt.u32.u16 	%r67, %rs55;
	cvt.s32.s8 	%r68, %r67;
	add.s32 	%r12, %r10, %r68;
	cvt.u64.u16 	%rd69, %rs55;
	cvt.s64.s8 	%rd21, %rd69;
	add.s64 	%rd70, %rd7, %rd21;
	add.s64 	%rd71, %rd70, %rd5;
	add.s64 	%rd22, %rd71, 1;
	ld.global.u8 	%rs13, [%rd71+14];
	and.b16  	%rs56, %rs13, 80;
	setp.ne.s16 	%p8, %rs56, 0;
	mov.b16 	%rs119, 0;
	@%p8 bra 	$L__BB1_12;
	ld.global.u8 	%rs122, [%rd22+17];
	ld.global.u8 	%rs121, [%rd22+18];
	ld.global.u8 	%rs120, [%rd22+19];
	ld.global.u8 	%rs119, [%rd22+20];
$L__BB1_12:
	and.b16  	%rs58, %rs13, 160;
	setp.ne.s16 	%p9, %rs58, 0;
	mov.b16 	%rs123, 0;
	mov.u16 	%rs124, %rs123;
	mov.u16 	%rs125, %rs123;
	mov.u16 	%rs126, %rs123;
	@%p9 bra 	$L__BB1_14;
	ld.global.u8 	%rs126, [%rd22+21];
	ld.global.u8 	%rs125, [%rd22+22];
	ld.global.u8 	%rs124, [%rd22+23];
	ld.global.u8 	%rs123, [%rd22+24];
$L__BB1_14:
	add.s32 	%r69, %r12, 13;
	setp.ge.s32 	%p10, %r69, %r11;
	@%p10 bra 	$L__BB1_22;
	ld.global.s8 	%rs30, [%rd22+25];
	cvt.s32.s16 	%r13, %rs30;
	setp.lt.s16 	%p11, %rs30, 1;
	@%p11 bra 	$L__BB1_22;
	setp.lt.u16 	%p12, %rs30, 4;
	mov.b32 	%r89, 0;
	@%p12 bra 	$L__BB1_19;
	add.s64 	%rd104, %rd3, 2;
	cvt.u16.u32 	%rs59, %r13;
	shr.u16 	%rs60, %rs59, 2;
	and.b16  	%rs61, %rs60, 31;
	mul.wide.u16 	%r71, %rs61, 4;
	neg.s32 	%r88, %r71;
	add.s64 	%rd72, %rd4, %rd7;
	add.s64 	%rd73, %rd72, %rd21;
	add.s64 	%rd74, %rd73, %rd1;
	add.s64 	%rd103, %rd74, 30;
	and.b32  	%r89, %r13, 124;
$L__BB1_18:
	ld.global.u8 	%rs62, [%rd103+-3];
	ld.global.u8 	%rs63, [%rd103+-2];
	st.local.v2.u8 	[%rd104+-2], {%rs62, %rs63};
	ld.global.u8 	%rs64, [%rd103+-1];
	ld.global.u8 	%rs65, [%rd103];
	st.local.v2.u8 	[%rd104], {%rs64, %rs65};
	add.s32 	%r88, %r88, 4;
	add.s64 	%rd104, %rd104, 4;
	add.s64 	%rd103, %rd103, 4;
	setp.ne.s32 	%p13, %r88, 0;
	@%p13 bra 	$L__BB1_18;
$L__BB1_19:
	and.b16  	%rs66, %rs30, 3;
	setp.eq.s16 	%p14, %rs66, 0;
	@%p14 bra 	$L__BB1_22;
	add.s64 	%rd75, %rd4, %rd7;
	add.s64 	%rd76, %rd75, %rd21;
	cvt.u64.u32 	%rd77, %r89;
	add.s64 	%rd78, %rd76, %rd77;
	add.s64 	%rd79, %rd78, %rd1;
	add.s64 	%rd106, %rd79, 27;
	add.s64 	%rd105, %rd3, %rd77;
	and.b32  	%r72, %r13, 3;
	neg.s32 	%r90, %r72;
$L__BB1_21:
	.pragma "nounroll";
	ld.global.u8 	%rs67, [%rd106];
	st.local.u8 	[%rd105], %rs67;
	add.s64 	%rd106, %rd106, 1;
	add.s64 	%rd105, %rd105, 1;
	add.s32 	%r90, %r90, 1;
	setp.ne.s32 	%p15, %r90, 0;
	@%p15 bra 	$L__BB1_21;
$L__BB1_22:
	setp.lt.s16 	%p16, %rs12, 1;
	ld.global.u8 	%rs68, [%rd5];
	ld.global.u8 	%rs69, [%rd5+1];
	st.local.v2.u8 	[%rd2], {%rs68, %rs69};
	ld.global.u8 	%rs70, [%rd5+2];
	ld.global.u8 	%rs71, [%rd5+3];
	st.local.v2.u8 	[%rd2+2], {%rs70, %rs71};
	mov.b16 	%rs72, 124;
	st.local.u8 	[%rd2+4], %rs72;
	mov.b64 	%rd109, 5;
	mov.b32 	%r105, 6;
	@%p16 bra 	$L__BB1_30;
	cvt.s32.s16 	%r22, %rs12;
	setp.lt.u16 	%p17, %rs12, 4;
	mov.b32 	%r96, 0;
	mov.b32 	%r100, 5;
	@%p17 bra 	$L__BB1_26;
	and.b32  	%r96, %r22, 124;
	mov.b32 	%r92, 0;
	mov.b32 	%r100, 5;
$L__BB1_25:
	cvt.u64.u32 	%rd81, %r92;
	add.s64 	%rd82, %rd63, %rd81;
	ld.u8 	%rs73, [%rd82];
	cvt.u64.u32 	%rd83, %r100;
	add.s64 	%rd84, %rd2, %rd83;
	st.local.u8 	[%rd84], %rs73;
	ld.u8 	%rs74, [%rd82+1];
	ld.u8 	%rs75, [%rd82+2];
	st.local.v2.u8 	[%rd84+1], {%rs74, %rs75};
	add.s32 	%r99, %r100, 3;
	ld.u8 	%rs76, [%rd82+3];
	st.local.u8 	[%rd84+3], %rs76;
	add.s32 	%r92, %r92, 4;
	add.s32 	%r100, %r100, 4;
	setp.ne.s32 	%p18, %r92, %r96;
	@%p18 bra 	$L__BB1_25;
$L__BB1_26:
	and.b16  	%rs77, %rs12, 3;
	setp.eq.s16 	%p19, %rs77, 0;
	@%p19 bra 	$L__BB1_29;
	cvt.u64.u32 	%rd85, %r100;
	add.s64 	%rd108, %rd2, %rd85;
	cvt.u64.u32 	%rd86, %r96;
	add.s64 	%rd107, %rd63, %rd86;
	and.b32  	%r79, %r22, 3;
	neg.s32 	%r97, %r79;
$L__BB1_28:
	.pragma "nounroll";
	mov.u32 	%r99, %r100;
	ld.u8 	%rs78, [%rd107];
	st.local.u8 	[%rd108], %rs78;
	add.s32 	%r100, %r99, 1;
	add.s64 	%rd108, %rd108, 1;
	add.s64 	%rd107, %rd107, 1;
	add.s32 	%r97, %r97, 1;
	setp.ne.s32 	%p20, %r97, 0;
	@%p20 bra 	$L__BB1_28;
$L__BB1_29:
	cvt.u64.u32 	%rd109, %r100;
	add.s32 	%r105, %r99, 2;
$L__BB1_30:
	add.s64 	%rd87, %rd2, %rd109;
	mov.b16 	%rs79, 124;
	st.local.u8 	[%rd87], %rs79;
	mov.b32 	%r102, 0;
$L__BB1_31:
	mov.u32 	%r42, %r102;
	cvt.u64.u32 	%rd88, %r42;
	add.s64 	%rd89, %rd3, %rd88;
	ld.local.u8 	%rs80, [%rd89];
	setp.ne.s16 	%p21, %rs80, 0;
	add.s32 	%r102, %r42, 1;
	@%p21 bra 	$L__BB1_31;
	setp.eq.s32 	%p22, %r42, 0;
	@%p22 bra 	$L__BB1_39;
	and.b32  	%r44, %r42, 3;
	setp.lt.u32 	%p23, %r42, 4;
	mov.b32 	%r106, 0;
	@%p23 bra 	$L__BB1_36;
	add.s64 	%rd110, %rd3, 2;
	and.b32  	%r106, %r42, 2147483644;
	and.b32  	%r83, %r42, -4;
	neg.s32 	%r103, %r83;
$L__BB1_35:
	ld.local.v2.u8 	{%rs81, %rs82}, [%rd110+-2];
	cvt.u64.u32 	%rd90, %r105;
	add.s64 	%rd91, %rd2, %rd90;
	st.local.u8 	[%rd91], %rs81;
	st.local.u8 	[%rd91+1], %rs82;
	ld.local.v2.u8 	{%rs83, %rs84}, [%rd110];
	st.local.u8 	[%rd91+2], %rs83;
	st.local.u8 	[%rd91+3], %rs84;
	add.s32 	%r105, %r105, 4;
	add.s32 	%r103, %r103, 4;
	add.s64 	%rd110, %rd110, 4;
	setp.ne.s32 	%p24, %r103, 0;
	@%p24 bra 	$L__BB1_35;
$L__BB1_36:
	setp.eq.s32 	%p25, %r44, 0;
	@%p25 bra 	$L__BB1_39;
	cvt.u64.u32 	%rd92, %r106;
	add.s64 	%rd112, %rd3, %rd92;
	cvt.u64.u32 	%rd93, %r105;
	add.s64 	%rd111, %rd2, %rd93;
	neg.s32 	%r108, %r44;
	add.s32 	%r105, %r105, %r44;
$L__BB1_38:
	.pragma "nounroll";
	ld.local.u8 	%rs85, [%rd112];
	st.local.u8 	[%rd111], %rs85;
	add.s64 	%rd112, %rd112, 1;
	add.s64 	%rd111, %rd111, 1;
	add.s32 	%r108, %r108, 1;
	setp.ne.s32 	%p26, %r108, 0;
	@%p26 bra 	$L__BB1_38;
$L__BB1_39:
	cvt.s64.s32 	%rd94, %r105;
	add.s64 	%rd95, %rd2, %rd94;
	mov.b16 	%rs86, 124;
	st.local.u8 	[%rd95], %rs86;
	st.local.u8 	[%rd95+1], %rs122;
	st.local.u8 	[%rd95+2], %rs121;
	st.local.u8 	[%rd95+3], %rs120;
	st.local.u8 	[%rd95+4], %rs119;
	st.local.u8 	[%rd95+5], %rs86;
	st.local.u8 	[%rd95+6], %rs126;
	st.local.u8 	[%rd95+7], %rs125;
	st.local.u8 	[%rd95+8], %rs124;
	st.local.u8 	[%rd95+9], %rs123;
	st.local.u8 	[%rd95+10], %rs86;
	st.local.u8 	[%rd95+11], %rs110;
	st.local.u8 	[%rd95+12], %rs109;
	st.local.u8 	[%rd95+13], %rs108;
	st.local.u8 	[%rd95+14], %rs107;
	add.s16 	%rs87, %rs1, 48;
	add.s16 	%rs88, %rs2, 48;
	st.local.u8 	[%rd95+15], %rs86;
	and.b16  	%rs89, %rs3, 1;
	setp.eq.b16 	%p27, %rs89, 1;
	and.b16  	%rs90, %rs3, 64;
	setp.eq.s16 	%p28, %rs90, 0;
	shr.u16 	%rs91, %rs3, 6;
	not.b16 	%rs92, %rs91;
	shr.u16 	%rs93, %rs3, 7;
	and.b16  	%rs94, %rs93, %rs92;
	setp.eq.s16 	%p29, %rs94, 0;
	shr.u16 	%rs95, %rs3, 3;
	shr.u16 	%rs96, %rs3, 4;
	shr.u16 	%rs97, %rs3, 5;
	or.b16  	%rs98, %rs97, %rs96;
	or.b16  	%rs99, %rs98, %rs95;
	and.b16  	%rs100, %rs99, 1;
	neg.s16 	%rs101, %rs100;
	and.b16  	%rs102, %rs101, 78;
	selp.b16 	%rs103, %rs102, 70, %p29;
	selp.b16 	%rs104, %rs103, 88, %p28;
	selp.b16 	%rs105, 65, %rs104, %p27;
	st.local.u8 	[%rd95+16], %rs105;
	st.local.u8 	[%rd95+17], %rs86;
	st.local.u8 	[%rd95+18], %rs87;
	st.local.u8 	[%rd95+19], %rs86;
	st.local.u8 	[%rd95+20], %rs88;
	add.s32 	%r59, %r105, 21;
	st.local.u8 	[%rd95+21], %rs86;
	setp.eq.s32 	%p30, %r59, 0;
	@%p30 bra 	$L__BB1_42;
	cvt.s64.s32 	%rd52, %r59;
	mov.b64 	%rd113, 0;
$L__BB1_41:
	add.s64 	%rd97, %rd2, %rd113;
	ld.local.u8 	%rs106, [%rd97];
	add.s64 	%rd98, %rd5, %rd113;
	st.global.u8 	[%rd98], %rs106;
	add.s64 	%rd113, %rd113, 1;
	setp.lt.u64 	%p31, %rd113, %rd52;
	@%p31 bra 	$L__BB1_41;
$L__BB1_42:
	st.global.u32 	[%rd6], %r59;
	ret;

}
	// .globl	_ZN3cub18CUB_300001_SM_10006detail11EmptyKernelIvEEvv
.visible .entry _ZN3cub18CUB_300001_SM_10006detail11EmptyKernelIvEEvv()
{


	ret;

}


// ===== COMPILED SASS (sm_100) =====

	.target	sm_100

	.elftype	@"ET_EXEC"


//--------------------- .note.nv.tkinfo           --------------------------
	.section	.note.nv.tkinfo,"",@"SHT_NOTE"
	.sectionflags	@"SHF_NOTE_NV_TKINFO"
	.tkinfo
        /*0018*/ 	.word	0x00000002
        /*0030*/ 	.string	""
        /*0030*/ 	.string	"ptxas"
        /*0030*/ 	.string	"Cuda compilation tools, release 13.0, V13.0.88"
        /*0030*/ 	.string	"Build cuda_13.0.r13.0/compiler.36424714_0"
        /*0030*/ 	.string	"-arch sm_100 -m 64 "



//--------------------- .note.nv.cuinfo           --------------------------
	.section	.note.nv.cuinfo,"",@"SHT_NOTE"
	.sectionflags	@"SHF_NOTE_NV_CUINFO"
        /*0018*/ 	.short	0x0002
        /*001a*/ 	.short	0x0064
        /*001c*/ 	.short	0x0082
	.zero		2


//--------------------- .nv.info                  --------------------------
	.section	.nv.info,"",@"SHT_CUDA_INFO"
	.align	4


	//----- nvinfo : EIATTR_REGCOUNT
	.align		4
        /*0000*/ 	.byte	0x04, 0x2f
        /*0002*/ 	.short	(.L_44 - .L_43)
	.align		4
.L_43:
        /*0004*/ 	.word	index@(_Z6DecodePiPc)
        /*0008*/ 	.word	0x00000028


	//----- nvinfo : EIATTR_FRAME_SIZE
	.align		4
.L_44:
        /*000c*/ 	.byte	0x04, 0x11
        /*000e*/ 	.short	(.L_46 - .L_45)
	.align		4
.L_45:
        /*0010*/ 	.word	index@(_Z6DecodePiPc)
        /*0014*/ 	.word	0x000000a0


	//----- nvinfo : EIATTR_REGCOUNT
	.align		4
.L_46:
        /*0018*/ 	.byte	0x04, 0x2f
        /*001a*/ 	.short	(.L_48 - .L_47)
	.align		4
.L_47:
        /*001c*/ 	.word	index@(_Z7Decode2PiPcm)
        /*0020*/ 	.word	0x0000002f


	//----- nvinfo : EIATTR_FRAME_SIZE
	.align		4
.L_48:
        /*0024*/ 	.byte	0x04, 0x11
        /*0026*/ 	.short	(.L_50 - .L_49)
	.align		4
.L_49:
        /*0028*/ 	.word	index@(_Z7Decode2PiPcm)
        /*002c*/ 	.word	0x000000a0


	//----- nvinfo : EIATTR_REGCOUNT
	.align		4
.L_50:
        /*0030*/ 	.byte	0x04, 0x2f
        /*0032*/ 	.short	(.L_52 - .L_51)
	.align		4
.L_51:
        /*0034*/ 	.word	index@(_ZN3cub18CUB_300001_SM_10006detail11EmptyKernelIvEEvv)
        /*0038*/ 	.word	0x00000004


	//----- nvinfo : EIATTR_FRAME_SIZE
	.align		4
.L_52:
        /*003c*/ 	.byte	0x04, 0x11
        /*003e*/ 	.short	(.L_54 - .L_53)
	.align		4
.L_53:
        /*0040*/ 	.word	index@(_ZN3cub18CUB_300001_SM_10006detail11EmptyKernelIvEEvv)
        /*0044*/ 	.word	0x00000000


	//----- nvinfo : EIATTR_MIN_STACK_SIZE
	.align		4
.L_54:
        /*0048*/ 	.byte	0x04, 0x12
        /*004a*/ 	.short	(.L_56 - .L_55)
	.align		4
.L_55:
        /*004c*/ 	.word	index@(_ZN3cub18CUB_300001_SM_10006detail11EmptyKernelIvEEvv)
        /*0050*/ 	.word	0x00000000


	//----- nvinfo : EIATTR_MIN_STACK_SIZE
	.align		4
.L_56:
        /*0054*/ 	.byte	0x04, 0x12
        /*0056*/ 	.short	(.L_58 - .L_57)
	.align		4
.L_57:
        /*0058*/ 	.word	index@(_Z7Decode2PiPcm)
        /*005c*/ 	.word	0x000000a0


	//----- nvinfo : EIATTR_MIN_STACK_SIZE
	.align		4
.L_58:
        /*0060*/ 	.byte	0x04, 0x12
        /*0062*/ 	.short	(.L_60 - .L_59)
	.align		4
.L_59:
        /*0064*/ 	.word	index@(_Z6DecodePiPc)
        /*0068*/ 	.word	0x000000a0
.L_60:


//--------------------- .nv.compat                --------------------------
	.section	.nv.compat,"",@"SHT_CUDA_COMPAT_INFO"
	.align	4
        /*0000*/ 	.byte	0x02, 0x09, 0x00, 0x00, 0x02, 0x02, 0x01, 0x00, 0x02, 0x05, 0x05, 0x00, 0x03, 0x07, 0x01, 0x01
        /*0010*/ 	.byte	0x02, 0x03, 0x00, 0x00, 0x02, 0x06, 0x01, 0x00, 0x04, 0x0b, 0x08, 0x00, 0x09, 0x00, 0x00, 0x00
        /*0020*/ 	.byte	0x00, 0x00, 0x00, 0x00


//--------------------- .nv.info._ZN3cub18CUB_300001_SM_10006detail11EmptyKernelIvEEvv --------------------------
	.section	.nv.info._ZN3cub18CUB_300001_SM_10006detail11EmptyKernelIvEEvv,"",@"SHT_CUDA_INFO"
	.sectionflags	@""
	.align	4


	//----- nvinfo : EIATTR_CUDA_API_VERSION
	.align		4
        /*0000*/ 	.byte	0x04, 0x37
        /*0002*/ 	.short	(.L_62 - .L_61)
.L_61:
        /*0004*/ 	.word	0x00000082


	//----- nvinfo : EIATTR_SPARSE_MMA_MASK
	.align		4
.L_62:
        /*0008*/ 	.byte	0x03, 0x50
        /*000a*/ 	.short	0x0000


	//----- nvinfo : EIATTR_MAXREG_COUNT
	.align		4
        /*000c*/ 	.byte	0x03, 0x1b
        /*000e*/ 	.short	0x00ff


	//----- nvinfo : EIATTR_MERCURY_ISA_VERSION
	.align		4
        /*0010*/ 	.byte	0x03, 0x5f
        /*0012*/ 	.short	0x0101


	//----- nvinfo : EIATTR_VRC_CTA_INIT_COUNT
	.align		4
        /*0014*/ 	.byte	0x02, 0x4a
	.zero		1
	.zero		1


	//----- nvinfo : EIATTR_EXIT_INSTR_OFFSETS
	.align		4
        /*0018*/ 	.byte	0x04, 0x1c
        /*001a*/ 	.short	(.L_64 - .L_63)


	//   ....[0]....
.L_63:
        /*001c*/ 	.word	0x00000010


	//----- nvinfo : EIATTR_SW_WAR
	.align		4
.L_64:
        /*0020*/ 	.byte	0x04, 0x36
        /*0022*/ 	.short	(.L_66 - .L_65)
.L_65:
        /*0024*/ 	.word	0x00000008
.L_66:


//--------------------- .nv.info._Z7Decode2PiPcm  --------------------------
	.section	.nv.info._Z7Decode2PiPcm,"",@"SHT_CUDA_INFO"
	.sectionflags	@""
	.align	4


	//----- nvinfo : EIATTR_CUDA_API_VERSION
	.align		4
        /*0000*/ 	.byte	0x04, 0x37
        /*0002*/ 	.short	(.L_68 - .L_67)
.L_67:
        /*0004*/ 	.word	0x00000082


	//----- nvinfo : EIATTR_KPARAM_INFO
	.align		4
.L_68:
        /*0008*/ 	.byte	0x04, 0x17
        /*000a*/ 	.short	(.L_70 - .L_69)
.L_69:
        /*000c*/ 	.word	0x00000000
        /*0010*/ 	.short	0x0002
        /*0012*/ 	.short	0x0010
        /*0014*/ 	.byte	0x00, 0xf0, 0x21, 0x00


	//----- nvinfo : EIATTR_KPARAM_INFO
	.align		4
.L_70:
        /*0018*/ 	.byte	0x04, 0x17
        /*001a*/ 	.short	(.L_72 - .L_71)
.L_71:
        /*001c*/ 	.word	0x00000000
        /*0020*/ 	.short	0x0001
        /*0022*/ 	.short	0x0008
        /*0024*/ 	.byte	0x00, 0xf5, 0x21, 0x00


	//----- nvinfo : EIATTR_KPARAM_INFO
	.align		4
.L_72:
        /*0028*/ 	.byte	0x04, 0x17
        /*002a*/ 	.short	(.L_74 - .L_73)
.L_73:
        /*002c*/ 	.word	0x00000000
        /*0030*/ 	.short	0x0000
        /*0032*/ 	.short	0x0000
        /*0034*/ 	.byte	0x00, 0xf5, 0x21, 0x00


	//----- nvinfo : EIATTR_SPARSE_MMA_MASK
	.align		4
.L_74:
        /*0038*/ 	.byte	0x03, 0x50
        /*003a*/ 	.short	0x0000


	//----- nvinfo : EIATTR_MAXREG_COUNT
	.align		4
        /*003c*/ 	.byte	0x03, 0x1b
        /*003e*/ 	.short	0x00ff


	//----- nvinfo : EIATTR_EXTERNS
	.align		4
        /*0040*/ 	.byte	0x04, 0x0f
        /*0042*/ 	.short	(.L_76 - .L_75)


	//   ....[0]....
	.align		4
.L_75:
        /*0044*/ 	.word	index@(malloc)


	//----- nvinfo : EIATTR_MERCURY_ISA_VERSION
	.align		4
.L_76:
        /*0048*/ 	.byte	0x03, 0x5f
        /*004a*/ 	.short	0x0101


	//----- nvinfo : EIATTR_VRC_CTA_INIT_COUNT
	.align		4
        /*004c*/ 	.byte	0x02, 0x4a
	.zero		1
	.zero		1


	//----- nvinfo : EIATTR_SYSCALL_OFFSETS
	.align		4
        /*0050*/ 	.byte	0x04, 0x46
        /*0052*/ 	.short	(.L_78 - .L_77)


	//   ....[0]....
.L_77:
        /*0054*/ 	.word	0x000003e0


	//----- nvinfo : EIATTR_EXIT_INSTR_OFFSETS
	.align		4
.L_78:
        /*0058*/ 	.byte	0x04, 0x1c
        /*005a*/ 	.short	(.L_80 - .L_79)


	//   ....[0]....
.L_79:
        /*005c*/ 	.word	0x00002330


	//----- nvinfo : EIATTR_CRS_STACK_SIZE
	.align		4
.L_80:
        /*0060*/ 	.byte	0x04, 0x1e
        /*0062*/ 	.short	(.L_82 - .L_81)
.L_81:
        /*0064*/ 	.word	0x00000000


	//----- nvinfo : EIATTR_CBANK_PARAM_SIZE
	.align		4
.L_82:
        /*0068*/ 	.byte	0x03, 0x19
        /*006a*/ 	.short	0x0018


	//----- nvinfo : EIATTR_PARAM_CBANK
	.align		4
        /*006c*/ 	.byte	0x04, 0x0a
        /*006e*/ 	.short	(.L_84 - .L_83)
	.align		4
.L_83:
        /*0070*/ 	.word	index@(.nv.constant0._Z7Decode2PiPcm)
        /*0074*/ 	.short	0x0380
        /*0076*/ 	.short	0x0018


	//----- nvinfo : EIATTR_SW_WAR
	.align		4
.L_84:
        /*0078*/ 	.byte	0x04, 0x36
        /*007a*/ 	.short	(.L_86 - .L_85)
.L_85:
        /*007c*/ 	.word	0x00000008
.L_86:


//--------------------- .nv.info._Z6DecodePiPc    --------------------------
	.section	.nv.info._Z6DecodePiPc,"",@"SHT_CUDA_INFO"
	.sectionflags	@""
	.align	4


	//----- nvinfo : EIATTR_CUDA_API_VERSION
	.align		4
        /*0000*/ 	.byte	0x04, 0x37
        /*0002*/ 	.short	(.L_88 - .L_87)
.L_87:
        /*0004*/ 	.word	0x00000082


	//----- nvinfo : EIATTR_KPARAM_INFO
	.align		4
.L_88:
        /*0008*/ 	.byte	0x04, 0x17
        /*000a*/ 	.short	(.L_90 - .L_89)
.L_89:
        /*000c*/ 	.word	0x00000000
        /*0010*/ 	.short	0x0001
        /*0012*/ 	.short	0x0008
        /*0014*/ 	.byte	0x00, 0xf5, 0x21, 0x00


	//----- nvinfo : EIATTR_KPARAM_INFO
	.align		4
.L_90:
        /*0018*/ 	.byte	0x04, 0x17
        /*001a*/ 	.short	(.L_92 - .L_91)
.L_91:
        /*001c*/ 	.word	0x00000000
        /*0020*/ 	.short	0x0000
        /*0022*/ 	.short	0x0000
        /*0024*/ 	.byte	0x00, 0xf5, 0x21, 0x00


	//----- nvinfo : EIATTR_SPARSE_MMA_MASK
	.align		4
.L_92:
        /*0028*/ 	.byte	0x03, 0x50
        /*002a*/ 	.short	0x0000


	//----- nvinfo : EIATTR_MAXREG_COUNT
	.align		4
        /*002c*/ 	.byte	0x03, 0x1b
        /*002e*/ 	.short	0x00ff


	//----- nvinfo : EIATTR_EXTERNS
	.align		4
        /*0030*/ 	.byte	0x04, 0x0f
        /*0032*/ 	.short	(.L_94 - .L_93)


	//   ....[0]....
	.align		4
.L_93:
        /*0034*/ 	.word	index@(malloc)


	//----- nvinfo : EIATTR_MERCURY_ISA_VERSION
	.align		4
.L_94:
        /*0038*/ 	.byte	0x03, 0x5f
        /*003a*/ 	.short	0x0101


	//----- nvinfo : EIATTR_VRC_CTA_INIT_COUNT
	.align		4
        /*003c*/ 	.byte	0x02, 0x4a
	.zero		1
	.zero		1


	//----- nvinfo : EIATTR_SYSCALL_OFFSETS
	.align		4
        /*0040*/ 	.byte	0x04, 0x46
        /*0042*/ 	.short	(.L_96 - .L_95)


	//   ....[0]....
.L_95:
        /*0044*/ 	.word	0x000003c0


	//----- nvinfo : EIATTR_EXIT_INSTR_OFFSETS
	.align		4
.L_96:
        /*0048*/ 	.byte	0x04, 0x1c
        /*004a*/ 	.short	(.L_98 - .L_97)


	//   ....[0]....
.L_97:
        /*004c*/ 	.word	0x00002330


	//----- nvinfo : EIATTR_CRS_STACK_SIZE
	.align		4
.L_98:
        /*0050*/ 	.byte	0x04, 0x1e
        /*0052*/ 	.short	(.L_100 - .L_99)
.L_99:
        /*0054*/ 	.word	0x00000000


	//----- nvinfo : EIATTR_CBANK_PARAM_SIZE
	.align		4
.L_100:
        /*0058*/ 	.byte	0x03, 0x19
        /*005a*/ 	.short	0x0010


	//----- nvinfo : EIATTR_PARAM_CBANK
	.align		4
        /*005c*/ 	.byte	0x04, 0x0a
        /*005e*/ 	.short	(.L_102 - .L_101)
	.align		4
.L_101:
        /*0060*/ 	.word	index@(.nv.constant0._Z6DecodePiPc)
        /*0064*/ 	.short	0x0380
        /*0066*/ 	.short	0x0010


	//----- nvinfo : EIATTR_SW_WAR
	.align		4
.L_102:
        /*0068*/ 	.byte	0x04, 0x36
        /*006a*/ 	.short	(.L_104 - .L_103)
.L_103:
        /*006c*/ 	.word	0x00000008
.L_104:


//--------------------- .nv.callgraph             --------------------------
	.section	.nv.callgraph,"",@"SHT_CUDA_CALLGRAPH"
	.align	4
	.sectionentsize	8
	.align		4
        /*0000*/ 	.word	0x00000000
	.align		4
        /*0004*/ 	.word	0xffffffff
	.align		4
        /*0008*/ 	.word	index@(_Z7Decode2PiPcm)
	.align		4
        /*000c*/ 	.word	index@(malloc)
	.align		4
        /*0010*/ 	.word	index@(_Z6DecodePiPc)
	.align		4
        /*0014*/ 	.word	index@(malloc)
	.align		4
        /*0018*/ 	.word	0x00000000
	.align		4
        /*001c*/ 	.word	0xfffffffe
	.align		4
        /*0020*/ 	.word	0x00000000
	.align		4
        /*0024*/ 	.word	0xfffffffd
	.align		4
        /*0028*/ 	.word	0x00000000
	.align		4
        /*002c*/ 	.word	0xfffffffc


//--------------------- .nv.constant4             --------------------------
	.section	.nv.constant4,"a",@progbits
	.align	8
	.align		8
.nv.constant4:
        /*0000*/ 	.dword	_ZN34_INTERNAL_8fd89157_4_k_cu_84d9f1834cuda3std3__45__cpo5beginE
	.align		8
        /*0008*/ 	.dword	_ZN34_INTERNAL_8fd89157_4_k_cu_84d9f1834cuda3std3__45__cpo3endE
	.align		8
        /*0010*/ 	.dword	_ZN34_INTERNAL_8fd89157_4_k_cu_84d9f1834cuda3std3__45__cpo6cbeginE
	.align		8
        /*0018*/ 	.dword	_ZN34_INTERNAL_8fd89157_4_k_cu_84d9f1834cuda3std3__45__cpo4cendE
	.align		8
        /*0020*/ 	.dword	_ZN34_INTERNAL_8fd89157_4_k_cu_84d9f1834cuda3std3__45__cpo6rbeginE
	.align		8
        /*0028*/ 	.dword	_ZN34_INTERNAL_8fd89157_4_k_cu_84d9f1834cuda3std3__45__cpo4rendE
	.align		8
        /*0030*/ 	.dword	_ZN34_INTERNAL_8fd89157_4_k_cu_84d9f1834cuda3std3__45__cpo7crbeginE
	.align		8
        /*0038*/ 	.dword	_ZN34_INTERNAL_8fd89157_4_k_cu_84d9f1834cuda3std3__45__cpo5crendE
	.align		8
        /*0040*/ 	.dword	_ZN34_INTERNAL_8fd89157_4_k_cu_84d9f1834cuda3std3__436_GLOBAL__N__8fd89157_4_k_cu_84d9f1836ignoreE
	.align		8
        /*0048*/ 	.dword	_ZN34_INTERNAL_8fd89157_4_k_cu_84d9f1834cuda3std3__419piecewise_constructE
	.align		8
        /*0050*/ 	.dword	_ZN34_INTERNAL_8fd89157_4_k_cu_84d9f1834cuda3std3__48in_placeE
	.align		8
        /*0058*/ 	.dword	_ZN34_INTERNAL_8fd89157_4_k_cu_84d9f1834cuda3std3__420unreachable_sentinelE
	.align		8
        /*0060*/ 	.dword	_ZN34_INTERNAL_8fd89157_4_k_cu_84d9f1834cuda3std3__47nulloptE
	.align		8
        /*0068*/ 	.dword	_ZN34_INTERNAL_8fd89157_4_k_cu_84d9f1834cuda3std3__48unexpectE
	.align		8
        /*0070*/ 	.dword	_ZN34_INTERNAL_8fd89157_4_k_cu_84d9f1834cuda3std6ranges3__45__cpo4swapE
	.align		8
        /*0078*/ 	.dword	_ZN34_INTERNAL_8fd89157_4_k_cu_84d9f1834cuda3std6ranges3__45__cpo9iter_moveE
	.align		8
        /*0080*/ 	.dword	_ZN34_INTERNAL_8fd89157_4_k_cu_84d9f1834cuda3std6ranges3__45__cpo5beginE
	.align		8
        /*0088*/ 	.dword	_ZN34_INTERNAL_8fd89157_4_k_cu_84d9f1834cuda3std6ranges3__45__cpo3endE
	.align		8
        /*0090*/ 	.dword	_ZN34_INTERNAL_8fd89157_4_k_cu_84d9f1834cuda3std6ranges3__45__cpo6cbeginE
	.align		8
        /*0098*/ 	.dword	_ZN34_INTERNAL_8fd89157_4_k_cu_84d9f1834cuda3std6ranges3__45__cpo4cendE
	.align		8
        /*00a0*/ 	.dword	_ZN34_INTERNAL_8fd89157_4_k_cu_84d9f1834cuda3std6ranges3__45__cpo7advanceE
	.align		8
        /*00a8*/ 	.dword	_ZN34_INTERNAL_8fd89157_4_k_cu_84d9f1834cuda3std6ranges3__45__cpo9iter_swapE
	.align		8
        /*00b0*/ 	.dword	_ZN34_INTERNAL_8fd89157_4_k_cu_84d9f1834cuda3std6ranges3__45__cpo4nextE
	.align		8
        /*00b8*/ 	.dword	_ZN34_INTERNAL_8fd89157_4_k_cu_84d9f1834cuda3std6ranges3__45__cpo4prevE
	.align		8
        /*00c0*/ 	.dword	_ZN34_INTERNAL_8fd89157_4_k_cu_84d9f1834cuda3std6ranges3__45__cpo4dataE
	.align		8
        /*00c8*/ 	.dword	_ZN34_INTERNAL_8fd89157_4_k_cu_84d9f1834cuda3std6ranges3__45__cpo5cdataE
	.align		8
        /*00d0*/ 	.dword	_ZN34_INTERNAL_8fd89157_4_k_cu_84d9f1834cuda3std6ranges3__45__cpo4sizeE
	.align		8
        /*00d8*/ 	.dword	_ZN34_INTERNAL_8fd89157_4_k_cu_84d9f1834cuda3std6ranges3__45__cpo5ssizeE
	.align		8
        /*00e0*/ 	.dword	_ZN34_INTERNAL_8fd89157_4_k_cu_84d9f1834cuda3std6ranges3__45__cpo8distanceE
	.align		8
        /*00e8*/ 	.dword	_ZN34_INTERNAL_8fd89157_4_k_cu_84d9f1836thrust24THRUST_300001_SM_1000_NS8cuda_cub3parE
	.align		8
        /*00f0*/ 	.dword	_ZN34_INTERNAL_8fd89157_4_k_cu_84d9f1836thrust24THRUST_300001_SM_1000_NS8cuda_cub10par_nosyncE
	.align		8
        /*00f8*/ 	.dword	_ZN34_INTERNAL_8fd89157_4_k_cu_84d9f1836thrust24THRUST_300001_SM_1000_NS6system6detail10sequential3seqE
	.align		8
        /*0100*/ 	.dword	_ZN34_INTERNAL_8fd89157_4_k_cu_84d9f1836thrust24THRUST_300001_SM_1000_NS12placeholders2_1E
	.align		8
        /*0108*/ 	.dword	_ZN34_INTERNAL_8fd89157_4_k_cu_84d9f1836thrust24THRUST_300001_SM_1000_NS12placeholders2_2E
	.align		8
        /*0110*/ 	.dword	_ZN34_INTERNAL_8fd89157_4_k_cu_84d9f1836thrust24THRUST_300001_SM_1000_NS12placeholders2_3E
	.align		8
        /*0118*/ 	.dword	_ZN34_INTERNAL_8fd89157_4_k_cu_84d9f1836thrust24THRUST_300001_SM_1000_NS12placeholders2_4E
	.align		8
        /*0120*/ 	.dword	_ZN34_INTERNAL_8fd89157_4_k_cu_84d9f1836thrust24THRUST_300001_SM_1000_NS12placeholders2_5E
	.align		8
        /*0128*/ 	.dword	_ZN34_INTERNAL_8fd89157_4_k_cu_84d9f1836thrust24THRUST_300001_SM_1000_NS12placeholders2_6E
	.align		8
        /*0130*/ 	.dword	_ZN34_INTERNAL_8fd89157_4_k_cu_84d9f1836thrust24THRUST_300001_SM_1000_NS12placeholders2_7E
	.align		8
        /*0138*/ 	.dword	_ZN34_INTERNAL_8fd89157_4_k_cu_84d9f1836thrust24THRUST_300001_SM_1000_NS12placeholders2_8E
	.align		8
        /*0140*/ 	.dword	_ZN34_INTERNAL_8fd89157_4_k_cu_84d9f1836thrust24THRUST_300001_SM_1000_NS12placeholders2_9E
	.align		8
        /*0148*/ 	.dword	_ZN34_INTERNAL_8fd89157_4_k_cu_84d9f1836thrust24THRUST_300001_SM_1000_NS12placeholders3_10E
	.align		8
        /*0150*/ 	.dword	_ZN34_INTERNAL_8fd89157_4_k_cu_84d9f1836thrust24THRUST_300001_SM_1000_NS3seqE
	.align		8
        /*0158*/ 	.dword	malloc


//--------------------- .text._ZN3cub18CUB_300001_SM_10006detail11EmptyKernelIvEEvv --------------------------
	.section	.text._ZN3cub18CUB_300001_SM_10006detail11EmptyKernelIvEEvv,"ax",@progbits
	.align	128
        .global         _ZN3cub18CUB_300001_SM_10006detail11EmptyKernelIvEEvv
        .type           _ZN3cub18CUB_300001_SM_10006detail11EmptyKernelIvEEvv,@function
        .size           _ZN3cub18CUB_300001_SM_10006detail11EmptyKernelIvEEvv,(.L_x_87 - _ZN3cub18CUB_300001_SM_10006detail11EmptyKernelIvEEvv)
        .other          _ZN3cub18CUB_300001_SM_10006detail11EmptyKernelIvEEvv,@"STO_CUDA_ENTRY STV_DEFAULT"
_ZN3cub18CUB_300001_SM_10006detail11EmptyKernelIvEEvv:
.text._ZN3cub18CUB_300001_SM_10006detail11EmptyKernelIvEEvv:
[----:B------:R-:W-:Y:S01]  /*0000*/  LDC R1, c[0x0][0x37c] ;  /* 0x0000df00ff017b82 */ /* 0x000fe20000000800 */
[----:B------:R-:W-:Y:S05]  /*0010*/  EXIT ;  /* 0x000000000000794d */ /* 0x000fea0003800000 */
.L_x_0:
[----:B------:R-:W-:-:S00]  /*0020*/  BRA `(.L_x_0) ;  /* 0xfffffffc00fc7947 */ /* 0x000fc0000383ffff */
[----:B------:R-:W-:-:S00]  /*0030*/  NOP ;  /* 0x0000000000007918 */ /* 0x000fc00000000000 */
        /* <DEDUP_REMOVED lines=12> */
.L_x_87:


//--------------------- .text._Z7Decode2PiPcm     --------------------------
	.section	.text._Z7Decode2PiPcm,"ax",@progbits
	.align	128
        .global         _Z7Decode2PiPcm
        .type           _Z7Decode2PiPcm,@function
        .size           _Z7Decode2PiPcm,(.L_x_88 - _Z7Decode2PiPcm)
        .other          _Z7Decode2PiPcm,@"STO_CUDA_ENTRY STV_DEFAULT"
_Z7Decode2PiPcm:
.text._Z7Decode2PiPcm:
[----:B------:R-:W0:Y:S01]  /*0000*/  LDC R1, c[0x0][0x37c] ;  /* 0x0000df00ff017b82 */ /* 0x000e220000000800 */
[----:B------:R-:W1:Y:S07]  /*0010*/  S2R R0, SR_TID.X ;  /* 0x0000000000007919 */ /* 0x000e6e0000002100 */
[----:B------:R-:W1:Y:S01]  /*0020*/  S2UR UR4, SR_CTAID.X ;  /* 0x00000000000479c3 */ /* 0x000e620000002500 */
[----:B------:R-:W2:Y:S01]  /*0030*/  LDCU.64 UR6, c[0x0][0x390] ;  /* 0x00007200ff0677ac */ /* 0x000ea20008000a00 */
[----:B0-----:R-:W-:Y:S01]  /*0040*/  VIADD R1, R1, 0xffffff60 ;  /* 0xffffff6001017836 */ /* 0x001fe20000000000 */
[----:B------:R-:W0:Y:S05]  /*0050*/  LDCU.64 UR36, c[0x0][0x358] ;  /* 0x00006b00ff2477ac */ /* 0x000e2a0008000a00 */
[----:B------:R-:W1:Y:S08]  /*0060*/  LDC R35, c[0x0][0x360] ;  /* 0x0000d800ff237b82 */ /* 0x000e700000000800 */
[----:B------:R-:W2:Y:S01]  /*0070*/  LDC.64 R24, c[0x0][0x388] ;  /* 0x0000e200ff187b82 */ /* 0x000ea20000000a00 */
[----:B------:R-:W-:-:S02]  /*0080*/  PRMT R31, RZ, 0x7610, R31 ;  /* 0x00007610ff1f7816 */ /* 0x000fc4000000001f */
[----:B------:R-:W-:Y:S02]  /*0090*/  PRMT R30, RZ, 0x7610, R30 ;  /* 0x00007610ff1e7816 */ /* 0x000fe4000000001e */
[----:B------:R-:W-:Y:S02]  /*00a0*/  PRMT R29, RZ, 0x7610, R29 ;  /* 0x00007610ff1d7816 */ /* 0x000fe4000000001d */
[----:B------:R-:W-:Y:S01]  /*00b0*/  PRMT R28, RZ, 0x7610, R28 ;  /* 0x00007610ff1c7816 */ /* 0x000fe2000000001c */
[----:B------:R-:W3:Y:S01]  /*00c0*/  LDC.64 R16, c[0x0][0x380] ;  /* 0x0000e000ff107b82 */ /* 0x000ee20000000a00 */
[----:B-1----:R-:W-:-:S05]  /*00d0*/  IMAD R35, R35, UR4, R0 ;  /* 0x0000000423237c24 */ /* 0x002fca000f8e0200 */
[----:B------:R-:W-:Y:S01]  /*00e0*/  SHF.R.S32.HI R34, RZ, 0x1f, R35 ;  /* 0x0000001fff227819 */ /* 0x000fe20000011423 */
[----:B--2---:R-:W-:-:S04]  /*00f0*/  IMAD.WIDE.U32 R24, R35, UR6, R24 ;  /* 0x0000000623187c25 */ /* 0x004fc8000f8e0018 */
[----:B------:R-:W-:Y:S02]  /*0100*/  IMAD R0, R34, UR6, RZ ;  /* 0x0000000622007c24 */ /* 0x000fe4000f8e02ff */
[----:B------:R-:W-:Y:S02]  /*0110*/  IMAD.MOV.U32 R22, RZ, RZ, R24 ;  /* 0x000000ffff167224 */ /* 0x000fe400078e0018 */
[----:B------:R-:W-:-:S04]  /*0120*/  IMAD R33, R35, UR7, R0 ;  /* 0x0000000723217c24 */ /* 0x000fc8000f8e0200 */
[----:B------:R-:W-:-:S04]  /*0130*/  IMAD.IADD R33, R25, 0x1, R33 ;  /* 0x0000000119217824 */ /* 0x000fc800078e0221 */
[----:B------:R-:W-:-:S05]  /*0140*/  IMAD.MOV.U32 R23, RZ, RZ, R33 ;  /* 0x000000ffff177224 */ /* 0x000fca00078e0021 */
[----:B0-----:R-:W2:Y:S04]  /*0150*/  LDG.E.U8 R0, desc[UR36][R22.64+0x7] ;  /* 0x0000072416007981 */ /* 0x001ea8000c1e1100 */
[----:B------:R-:W4:Y:S04]  /*0160*/  LDG.E.U8 R32, desc[UR36][R22.64+0x6] ;  /* 0x0000062416207981 */ /* 0x000f28000c1e1100 */
[----:B------:R-:W3:Y:S04]  /*0170*/  LDG.E.S8 R18, desc[UR36][R22.64+0xc] ;  /* 0x00000c2416127981 */ /* 0x000ee8000c1e1300 */
[----:B------:R0:W5:Y:S04]  /*0180*/  LDG.E.U8 R27, desc[UR36][R22.64+0x4] ;  /* 0x00000424161b7981 */ /* 0x000168000c1e1100 */
[----:B------:R0:W5:Y:S01]  /*0190*/  LDG.E.U8 R26, desc[UR36][R22.64+0x5] ;  /* 0x00000524161a7981 */ /* 0x000162000c1e1100 */
[----:B--2---:R-:W-:-:S04]  /*01a0*/  LOP3.LUT R3, R0, 0x7, RZ, 0xc0, !PT ;  /* 0x0000000700037812 */ /* 0x004fc800078ec0ff */
[----:B----4-:R-:W-:-:S04]  /*01b0*/  LOP3.LUT R3, R3, 0x1f, R32, 0xf8, !PT ;  /* 0x0000001f03037812 */ /* 0x010fc800078ef820 */
[----:B------:R-:W-:-:S04]  /*01c0*/  PRMT R0, R3, 0x9910, RZ ;  /* 0x0000991003007816 */ /* 0x000fc800000000ff */
[----:B------:R-:W-:-:S13]  /*01d0*/  ISETP.NE.AND P0, PT, R0, RZ, PT ;  /* 0x000000ff0000720c */ /* 0x000fda0003f05270 */
[----:B------:R0:W5:Y:S04]  /*01e0*/  @!P0 LDG.E.U8 R31, desc[UR36][R22.64+0x8] ;  /* 0x00000824161f8981 */ /* 0x000168000c1e1100 */
[----:B------:R0:W5:Y:S04]  /*01f0*/  @!P0 LDG.E.U8 R30, desc[UR36][R22.64+0x9] ;  /* 0x00000924161e8981 */ /* 0x000168000c1e1100 */
[----:B------:R0:W5:Y:S04]  /*0200*/  @!P0 LDG.E.U8 R29, desc[UR36][R22.64+0xa] ;  /* 0x00000a24161d8981 */ /* 0x000168000c1e1100 */
[----:B------:R0:W5:Y:S01]  /*0210*/  @!P0 LDG.E.U8 R28, desc[UR36][R22.64+0xb] ;  /* 0x00000b24161c8981 */ /* 0x000162000c1e1100 */
[----:B------:R-:W-:-:S03]  /*0220*/  MOV R0, 0x158 ;  /* 0x0000015800007802 */ /* 0x000fc60000000f00 */
[----:B------:R0:W-:Y:S01]  /*0230*/  STL.64 [R1], RZ ;  /* 0x000000ff01007387 */ /* 0x0001e20000100a00 */
[----:B------:R0:W1:Y:S03]  /*0240*/  LDC.64 R6, c[0x4][R0] ;  /* 0x0100000000067b82 */ /* 0x0000660000000a00 */
[----:B------:R0:W-:Y:S04]  /*0250*/  STL.64 [R1+0x8], RZ ;  /* 0x000008ff01007387 */ /* 0x0001e80000100a00 */
        /* <DEDUP_REMOVED lines=17> */
[----:B------:R0:W-:Y:S01]  /*0370*/  STL.64 [R1+0x98], RZ ;  /* 0x000098ff01007387 */ /* 0x0001e20000100a00 */
[----:B---3--:R-:W-:Y:S01]  /*0380*/  SHF.R.S32.HI R19, RZ, 0x1f, R18 ;  /* 0x0000001fff137819 */ /* 0x008fe20000011412 */
[----:B------:R-:W-:-:S02]  /*0390*/  VIADD R2, R1, 0x96 ;  /* 0x0000009601027836 */ /* 0x000fc40000000000 */
[----:B------:R-:W-:-:S04]  /*03a0*/  IMAD.WIDE R16, R35, 0x4, R16 ;  /* 0x0000000423107825 */ /* 0x000fc800078e0210 */
[----:B------:R-:W-:Y:S02]  /*03b0*/  IMAD.MOV.U32 R4, RZ, RZ, R18 ;  /* 0x000000ffff047224 */ /* 0x000fe400078e0012 */
[----:B01----:R-:W-:-:S07]  /*03c0*/  IMAD.MOV.U32 R5, RZ, RZ, R19 ;  /* 0x000000ffff057224 */ /* 0x003fce00078e0013 */
[----:B------:R-:W-:-:S07]  /*03d0*/  LEPC R20, `(.L_x_1) ;  /* 0x000000001014794e */ /* 0x000fce0000000000 */
[----:B-----5:R-:W-:Y:S05]  /*03e0*/  CALL.ABS.NOINC R6 ;  /* 0x0000000006007343 */ /* 0x020fea0003c00000 */
.L_x_1:
[----:B------:R-:W-:Y:S01]  /*03f0*/  ISETP.GE.AND P1, PT, R18, 0x1, PT ;  /* 0x000000011200780c */ /* 0x000fe20003f26270 */
[----:B------:R-:W-:-:S12]  /*0400*/  BSSY.RECONVERGENT B0, `(.L_x_2) ;  /* 0x0000048000007945 */ /* 0x000fd80003800200 */
[----:B------:R-:W-:Y:S05]  /*0410*/  @!P1 BRA `(.L_x_3) ;  /* 0x0000000400189947 */ /* 0x000fea0003800000 */
[C---:B------:R-:W-:Y:S01]  /*0420*/  LOP3.LUT R0, R18.reuse, 0xffff, RZ, 0xc0, !PT ;  /* 0x0000ffff12007812 */ /* 0x040fe200078ec0ff */
[----:B------:R-:W-:Y:S01]  /*0430*/  BSSY.RECONVERGENT B1, `(.L_x_4) ;  /* 0x0000027000017945 */ /* 0x000fe20003800200 */
[----:B------:R-:W-:Y:S01]  /*0440*/  LOP3.LUT P0, RZ, R18, 0x3, RZ, 0xc0, !PT ;  /* 0x0000000312ff7812 */ /* 0x000fe2000780c0ff */
[----:B------:R-:W-:Y:S01]  /*0450*/  IMAD.MOV.U32 R3, RZ, RZ, RZ ;  /* 0x000000ffff037224 */ /* 0x000fe200078e00ff */
[----:B------:R-:W-:-:S13]  /*0460*/  ISETP.GE.U32.AND P2, PT, R0, 0x4, PT ;  /* 0x000000040000780c */ /* 0x000fda0003f46070 */
[----:B------:R-:W-:Y:S05]  /*0470*/  @!P2 BRA `(.L_x_5) ;  /* 0x000000000088a947 */ /* 0x000fea0003800000 */
[----:B------:R-:W0:Y:S01]  /*0480*/  LDC.64 R24, c[0x0][0x388] ;  /* 0x0000e200ff187b82 */ /* 0x000e220000000a00 */
[----:B------:R-:W1:Y:S01]  /*0490*/  LDCU.64 UR4, c[0x0][0x390] ;  /* 0x00007200ff0477ac */ /* 0x000e620008000a00 */
[----:B------:R-:W-:Y:S02]  /*04a0*/  SHF.R.U32.HI R0, RZ, 0x2, R0 ;  /* 0x00000002ff007819 */ /* 0x000fe40000011600 */
[----:B------:R-:W-:Y:S02]  /*04b0*/  IADD3 R10, P3, PT, R4, 0x3, RZ ;  /* 0x00000003040a7810 */ /* 0x000fe40007f7e0ff */
[----:B------:R-:W-:Y:S01]  /*04c0*/  LOP3.LUT R3, R18, 0x7c, RZ, 0xc0, !PT ;  /* 0x0000007c12037812 */ /* 0x000fe200078ec0ff */
[----:B------:R-:W-:Y:S02]  /*04d0*/  IMAD.SHL.U32 R0, R0, 0x4, RZ ;  /* 0x0000000400007824 */ /* 0x000fe400078e00ff */
[----:B------:R-:W-:-:S03]  /*04e0*/  IMAD.X R37, RZ, RZ, R5, P3 ;  /* 0x000000ffff257224 */ /* 0x000fc600018e0605 */
[----:B------:R-:W-:-:S05]  /*04f0*/  LOP3.LUT R0, R0, 0x7c, RZ, 0xe2, !PT ;  /* 0x0000007c00007812 */ /* 0x000fca00078ee2ff */
[----:B------:R-:W-:Y:S02]  /*0500*/  IMAD.MOV R0, RZ, RZ, -R0 ;  /* 0x000000ffff007224 */ /* 0x000fe400078e0a00 */
[----:B-1----:R-:W-:-:S04]  /*0510*/  IMAD R6, R34, UR4, RZ ;  /* 0x0000000422067c24 */ /* 0x002fc8000f8e02ff */
[C---:B------:R-:W-:Y:S02]  /*0520*/  IMAD R33, R35.reuse, UR5, R6 ;  /* 0x0000000523217c24 */ /* 0x040fe4000f8e0206 */
[----:B0-----:R-:W-:-:S04]  /*0530*/  IMAD.WIDE.U32 R24, R35, UR4, R24 ;  /* 0x0000000423187c25 */ /* 0x001fc8000f8e0018 */
[----:B------:R-:W-:Y:S01]  /*0540*/  IMAD.IADD R33, R25, 0x1, R33 ;  /* 0x0000000119217824 */ /* 0x000fe200078e0221 */
[----:B------:R-:W-:-:S05]  /*0550*/  IADD3 R12, P2, PT, R24, 0x10, RZ ;  /* 0x00000010180c7810 */ /* 0x000fca0007f5e0ff */
[----:B------:R-:W-:-:S08]  /*0560*/  IMAD.X R11, RZ, RZ, R33, P2 ;  /* 0x000000ffff0b7224 */ /* 0x000fd000010e0621 */
.L_x_6:
[----:B------:R-:W-:Y:S02]  /*0570*/  IMAD.MOV.U32 R6, RZ, RZ, R12 ;  /* 0x000000ffff067224 */ /* 0x000fe400078e000c */
[----:B------:R-:W-:-:S05]  /*0580*/  IMAD.MOV.U32 R7, RZ, RZ, R11 ;  /* 0x000000ffff077224 */ /* 0x000fca00078e000b */
[----:B------:R-:W2:Y:S01]  /*0590*/  LDG.E.U8 R11, desc[UR36][R6.64+-0x3] ;  /* 0xfffffd24060b7981 */ /* 0x000ea2000c1e1100 */
[----:B-1----:R-:W-:Y:S02]  /*05a0*/  IMAD.MOV.U32 R8, RZ, RZ, R10 ;  /* 0x000000ffff087224 */ /* 0x002fe400078e000a */
[----:B------:R-:W-:-:S05]  /*05b0*/  IMAD.MOV.U32 R9, RZ, RZ, R37 ;  /* 0x000000ffff097224 */ /* 0x000fca00078e0025 */
[----:B--2---:R0:W-:Y:S04]  /*05c0*/  ST.E.U8 desc[UR36][R8.64+-0x3], R11 ;  /* 0xfffffd0b08007985 */ /* 0x0041e8000c101124 */
[----:B------:R-:W2:Y:S04]  /*05d0*/  LDG.E.U8 R13, desc[UR36][R6.64+-0x2] ;  /* 0xfffffe24060d7981 */ /* 0x000ea8000c1e1100 */
[----:B--2---:R1:W-:Y:S04]  /*05e0*/  ST.E.U8 desc[UR36][R8.64+-0x2], R13 ;  /* 0xfffffe0d08007985 */ /* 0x0043e8000c101124 */
[----:B------:R-:W2:Y:S04]  /*05f0*/  LDG.E.U8 R15, desc[UR36][R6.64+-0x1] ;  /* 0xffffff24060f7981 */ /* 0x000ea8000c1e1100 */
[----:B--2---:R1:W-:Y:S04]  /*0600*/  ST.E.U8 desc[UR36][R8.64+-0x1], R15 ;  /* 0xffffff0f08007985 */ /* 0x0043e8000c101124 */
[----:B------:R-:W2:Y:S01]  /*0610*/  LDG.E.U8 R21, desc[UR36][R6.64] ;  /* 0x0000002406157981 */ /* 0x000ea2000c1e1100 */
[----:B------:R-:W-:Y:S01]  /*0620*/  VIADD R0, R0, 0x4 ;  /* 0x0000000400007836 */ /* 0x000fe20000000000 */
[----:B------:R-:W-:-:S02]  /*0630*/  IADD3 R12, P3, PT, R6, 0x4, RZ ;  /* 0x00000004060c7810 */ /* 0x000fc40007f7e0ff */
[----:B------:R-:W-:Y:S02]  /*0640*/  IADD3 R10, P4, PT, R8, 0x4, RZ ;  /* 0x00000004080a7810 */ /* 0x000fe40007f9e0ff */
[----:B------:R-:W-:Y:S01]  /*0650*/  ISETP.NE.AND P2, PT, R0, RZ, PT ;  /* 0x000000ff0000720c */ /* 0x000fe20003f45270 */
[----:B0-----:R-:W-:Y:S02]  /*0660*/  IMAD.X R11, RZ, RZ, R7, P3 ;  /* 0x000000ffff0b7224 */ /* 0x001fe400018e0607 */
[----:B------:R-:W-:Y:S01]  /*0670*/  IMAD.X R37, RZ, RZ, R9, P4 ;  /* 0x000000ffff257224 */ /* 0x000fe200020e0609 */
[----:B--2---:R1:W-:Y:S09]  /*0680*/  ST.E.U8 desc[UR36][R8.64], R21 ;  /* 0x0000001508007985 */ /* 0x0043f2000c101124 */
[----:B------:R-:W-:Y:S05]  /*0690*/  @P2 BRA `(.L_x_6) ;  /* 0xfffffffc00b42947 */ /* 0x000fea000383ffff */
.L_x_5:
[----:B------:R-:W-:Y:S05]  /*06a0*/  BSYNC.RECONVERGENT B1 ;  /* 0x0000000000017941 */ /* 0x000fea0003800200 */
.L_x_4:
[----:B------:R-:W-:Y:S05]  /*06b0*/  @!P0 BRA `(.L_x_3) ;  /* 0x0000000000708947 */ /* 0x000fea0003800000 */
[----:B------:R-:W0:Y:S01]  /*06c0*/  LDCU.64 UR6, c[0x0][0x390] ;  /* 0x00007200ff0677ac */ /* 0x000e220008000a00 */
[----:B------:R-:W-:Y:S01]  /*06d0*/  IMAD.MOV.U32 R6, RZ, RZ, R3 ;  /* 0x000000ffff067224 */ /* 0x000fe200078e0003 */
[----:B------:R-:W-:Y:S01]  /*06e0*/  IADD3 R10, P0, PT, R3, R4, RZ ;  /* 0x00000004030a7210 */ /* 0x000fe20007f1e0ff */
[----:B------:R-:W-:Y:S01]  /*06f0*/  IMAD.MOV.U32 R7, RZ, RZ, RZ ;  /* 0x000000ffff077224 */ /* 0x000fe200078e00ff */
[----:B------:R-:W1:Y:S01]  /*0700*/  LDCU.64 UR4, c[0x0][0x388] ;  /* 0x00007100ff0477ac */ /* 0x000e620008000a00 */
[----:B------:R-:W-:Y:S02]  /*0710*/  LOP3.LUT R0, R18, 0x3, RZ, 0xc0, !PT ;  /* 0x0000000312007812 */ /* 0x000fe400078ec0ff */
[----:B------:R-:W-:-:S03]  /*0720*/  IMAD.X R11, RZ, RZ, R5, P0 ;  /* 0x000000ffff0b7224 */ /* 0x000fc600000e0605 */
[----:B------:R-:W-:Y:S02]  /*0730*/  IMAD.MOV R0, RZ, RZ, -R0 ;  /* 0x000000ffff007224 */ /* 0x000fe400078e0a00 */
[----:B0-----:R-:W-:-:S04]  /*0740*/  IMAD.WIDE.U32 R6, R35, UR6, R6 ;  /* 0x0000000623067c25 */ /* 0x001fc8000f8e0006 */
[----:B------:R-:W-:Y:S01]  /*0750*/  IMAD R34, R34, UR6, RZ ;  /* 0x0000000622227c24 */ /* 0x000fe2000f8e02ff */
[----:B-1----:R-:W-:-:S03]  /*0760*/  IADD3 R8, P2, PT, R6, UR4, RZ ;  /* 0x0000000406087c10 */ /* 0x002fc6000ff5e0ff */
[----:B------:R-:W-:Y:S01]  /*0770*/  IMAD R6, R35, UR7, R34 ;  /* 0x0000000723067c24 */ /* 0x000fe2000f8e0222 */
[----:B------:R-:W-:-:S04]  /*0780*/  IADD3 R8, P3, PT, R8, 0xd, RZ ;  /* 0x0000000d08087810 */ /* 0x000fc80007f7e0ff */
[----:B------:R-:W-:-:S05]  /*0790*/  IADD3.X R6, PT, PT, R6, UR5, R7, P2, !PT ;  /* 0x0000000506067c10 */ /* 0x000fca00097fe407 */
[----:B------:R-:W-:-:S07]  /*07a0*/  IMAD.X R9, RZ, RZ, R6, P3 ;  /* 0x000000ffff097224 */ /* 0x000fce00018e0606 */
.L_x_7:
[----:B0-----:R-:W-:Y:S02]  /*07b0*/  IMAD.MOV.U32 R6, RZ, RZ, R8 ;  /* 0x000000ffff067224 */ /* 0x001fe400078e0008 */
[----:B------:R-:W-:-:S05]  /*07c0*/  IMAD.MOV.U32 R7, RZ, RZ, R9 ;  /* 0x000000ffff077224 */ /* 0x000fca00078e0009 */
[----:B------:R0:W2:Y:S01]  /*07d0*/  LDG.E.U8 R3, desc[UR36][R6.64] ;  /* 0x0000002406037981 */ /* 0x0000a2000c1e1100 */
[----:B------:R-:W-:Y:S01]  /*07e0*/  VIADD R0, R0, 0x1 ;  /* 0x0000000100007836 */ /* 0x000fe20000000000 */
[----:B------:R-:W-:-:S04]  /*07f0*/  IADD3 R8, P3, PT, R8, 0x1, RZ ;  /* 0x0000000108087810 */ /* 0x000fc80007f7e0ff */
[----:B------:R-:W-:Y:S01]  /*0800*/  ISETP.NE.AND P0, PT, R0, RZ, PT ;  /* 0x000000ff0000720c */ /* 0x000fe20003f05270 */
[----:B------:R-:W-:Y:S02]  /*0810*/  IMAD.X R9, RZ, RZ, R9, P3 ;  /* 0x000000ffff097224 */ /* 0x000fe400018e0609 */
[----:B0-----:R-:W-:Y:S01]  /*0820*/  IMAD.MOV.U32 R6, RZ, RZ, R10 ;  /* 0x000000ffff067224 */ /* 0x001fe200078e000a */
[----:B------:R-:W-:Y:S01]  /*0830*/  IADD3 R10, P2, PT, R10, 0x1, RZ ;  /* 0x000000010a0a7810 */ /* 0x000fe20007f5e0ff */
[----:B------:R-:W-:-:S04]  /*0840*/  IMAD.MOV.U32 R7, RZ, RZ, R11 ;  /* 0x000000ffff077224 */ /* 0x000fc800078e000b */
[----:B------:R-:W-:Y:S01]  /*0850*/  IMAD.X R11, RZ, RZ, R11, P2 ;  /* 0x000000ffff0b7224 */ /* 0x000fe200010e060b */
[----:B--2---:R0:W-:Y:S03]  /*0860*/  ST.E.U8 desc[UR36][R6.64], R3 ;  /* 0x0000000306007985 */ /* 0x0041e6000c101124 */
[----:B------:R-:W-:Y:S05]  /*0870*/  @P0 BRA `(.L_x_7) ;  /* 0xfffffffc00cc0947 */ /* 0x000fea000383ffff */
.L_x_3:
[----:B------:R-:W-:Y:S05]  /*0880*/  BSYNC.RECONVERGENT B0 ;  /* 0x0000000000007941 */ /* 0x000fea0003800200 */
.L_x_2:
[----:B------:R-:W2:Y:S01]  /*0890*/  LDG.E R37, desc[UR36][R16.64] ;  /* 0x0000002410257981 */ /* 0x000ea2000c1e1900 */
[----:B------:R-:W-:Y:S01]  /*08a0*/  VIADD R0, R18, 0xd ;  /* 0x0000000d12007836 */ /* 0x000fe20000000000 */
[----:B------:R-:W-:Y:S01]  /*08b0*/  BSSY.RECONVERGENT B2, `(.L_x_8) ;  /* 0x00000ba000027945 */ /* 0x000fe20003800200 */
[----:B-1----:R-:W-:Y:S02]  /*08c0*/  PRMT R15, RZ, 0x7610, R15 ;  /* 0x00007610ff0f7816 */ /* 0x002fe4000000000f */
[----:B------:R-:W-:Y:S02]  /*08d0*/  PRMT R14, RZ, 0x7610, R14 ;  /* 0x00007610ff0e7816 */ /* 0x000fe4000000000e */
[----:B------:R-:W-:Y:S02]  /*08e0*/  PRMT R13, RZ, 0x7610, R13 ;  /* 0x00007610ff0d7816 */ /* 0x000fe4000000000d */
[----:B------:R-:W-:Y:S02]  /*08f0*/  PRMT R12, RZ, 0x7610, R12 ;  /* 0x00007610ff0c7816 */ /* 0x000fe4000000000c */
[----:B------:R-:W-:-:S02]  /*0900*/  PRMT R11, RZ, 0x7610, R11 ;  /* 0x00007610ff0b7816 */ /* 0x000fc4000000000b */
[----:B------:R-:W-:Y:S02]  /*0910*/  PRMT R10, RZ, 0x7610, R10 ;  /* 0x00007610ff0a7816 */ /* 0x000fe4000000000a */
[----:B------:R-:W-:Y:S02]  /*0920*/  PRMT R9, RZ, 0x7610, R9 ;  /* 0x00007610ff097816 */ /* 0x000fe40000000009 */
[----:B0-----:R-:W-:Y:S02]  /*0930*/  PRMT R3, RZ, 0x7610, R3 ;  /* 0x00007610ff037816 */ /* 0x001fe40000000003 */
[----:B--2---:R-:W-:-:S13]  /*0940*/  ISETP.GE.AND P0, PT, R0, R37, PT ;  /* 0x000000250000720c */ /* 0x004fda0003f06270 */
[----:B------:R-:W-:Y:S05]  /*0950*/  @P0 BRA `(.L_x_9) ;  /* 0x0000000800bc0947 */ /* 0x000fea0003800000 */
[----:B------:R-:W-:-:S05]  /*0960*/  IADD3 R8, P0, PT, R18, R24, RZ ;  /* 0x0000001812087210 */ /* 0x000fca0007f1e0ff */
[----:B------:R-:W-:-:S05]  /*0970*/  IMAD.X R9, R19, 0x1, R33, P0 ;  /* 0x0000000113097824 */ /* 0x000fca00000e0621 */
[----:B------:R-:W2:Y:S02]  /*0980*/  LDG.E.U8 R8, desc[UR36][R8.64+0xd] ;  /* 0x00000d2408087981 */ /* 0x000ea4000c1e1100 */
[----:B--2---:R-:W-:-:S04]  /*0990*/  PRMT R21, R8, 0x8880, RZ ;  /* 0x0000888008157816 */ /* 0x004fc800000000ff */
[--C-:B------:R-:W-:Y:S02]  /*09a0*/  SHF.R.S32.HI R0, RZ, 0x1f, R21.reuse ;  /* 0x0000001fff007819 */ /* 0x100fe40000011415 */
[----:B------:R-:W-:-:S04]  /*09b0*/  IADD3 R6, P0, P2, R24, R18, R21 ;  /* 0x0000001218067210 */ /* 0x000fc80007a1e015 */
[----:B------:R-:W-:-:S05]  /*09c0*/  IADD3.X R7, PT, PT, R33, R19, R0, P0, P2 ;  /* 0x0000001321077210 */ /* 0x000fca00007e4400 */
[----:B------:R-:W2:Y:S01]  /*09d0*/  LDG.E.U8 R3, desc[UR36][R6.64+0xe] ;  /* 0x00000e2406037981 */ /* 0x000ea2000c1e1100 */
[----:B------:R-:W-:Y:S02]  /*09e0*/  PRMT R9, RZ, 0x7610, R9 ;  /* 0x00007610ff097816 */ /* 0x000fe40000000009 */
[----:B------:R-:W-:Y:S02]  /*09f0*/  PRMT R10, RZ, 0x7610, R10 ;  /* 0x00007610ff0a7816 */ /* 0x000fe4000000000a */
[----:B------:R-:W-:Y:S01]  /*0a00*/  PRMT R11, RZ, 0x7610, R11 ;  /* 0x00007610ff0b7816 */ /* 0x000fe2000000000b */
[----:B------:R-:W-:Y:S01]  /*0a10*/  VIADD R39, R18, 0xd ;  /* 0x0000000d12277836 */ /* 0x000fe20000000000 */
[----:B------:R-:W-:Y:S02]  /*0a20*/  PRMT R8, R8, 0x8880, RZ ;  /* 0x0000888008087816 */ /* 0x000fe400000000ff */
[----:B------:R-:W-:Y:S02]  /*0a30*/  PRMT R15, RZ, 0x7610, R15 ;  /* 0x00007610ff0f7816 */ /* 0x000fe4000000000f */
[----:B--2---:R-:W-:-:S02]  /*0a40*/  LOP3.LUT P2, RZ, R3, 0xa0, RZ, 0xc0, !PT ;  /* 0x000000a003ff7812 */ /* 0x004fc4000784c0ff */
[----:B------:R-:W-:Y:S02]  /*0a50*/  LOP3.LUT P0, RZ, R3, 0x50, RZ, 0xc0, !PT ;  /* 0x0000005003ff7812 */ /* 0x000fe4000780c0ff */
[----:B------:R-:W-:-:S09]  /*0a60*/  PRMT R3, RZ, 0x7610, R3 ;  /* 0x00007610ff037816 */ /* 0x000fd20000000003 */
[----:B------:R0:W5:Y:S04]  /*0a70*/  @!P2 LDG.E.U8 R3, desc[UR36][R6.64+0x16] ;  /* 0x000016240603a981 */ /* 0x000168000c1e1100 */
[----:B------:R0:W5:Y:S04]  /*0a80*/  @!P2 LDG.E.U8 R9, desc[UR36][R6.64+0x17] ;  /* 0x000017240609a981 */ /* 0x000168000c1e1100 */
[----:B------:R0:W5:Y:S04]  /*0a90*/  @!P2 LDG.E.U8 R10, desc[UR36][R6.64+0x18] ;  /* 0x00001824060aa981 */ /* 0x000168000c1e1100 */
[----:B------:R0:W5:Y:S01]  /*0aa0*/  @!P2 LDG.E.U8 R11, desc[UR36][R6.64+0x19] ;  /* 0x00001924060ba981 */ /* 0x000162000c1e1100 */
[----:B------:R-:W-:-:S03]  /*0ab0*/  IADD3 R8, PT, PT, R39, 0xd, R8 ;  /* 0x0000000d27087810 */ /* 0x000fc60007ffe008 */
[----:B------:R0:W5:Y:S04]  /*0ac0*/  @!P0 LDG.E.U8 R12, desc[UR36][R6.64+0x12] ;  /* 0x00001224060c8981 */ /* 0x000168000c1e1100 */
[----:B------:R0:W5:Y:S04]  /*0ad0*/  @!P0 LDG.E.U8 R13, desc[UR36][R6.64+0x13] ;  /* 0x00001324060d8981 */ /* 0x000168000c1e1100 */
[----:B------:R0:W5:Y:S04]  /*0ae0*/  @!P0 LDG.E.U8 R14, desc[UR36][R6.64+0x14] ;  /* 0x00001424060e8981 */ /* 0x000168000c1e1100 */
[----:B------:R0:W5:Y:S01]  /*0af0*/  @!P0 LDG.E.U8 R15, desc[UR36][R6.64+0x15] ;  /* 0x00001524060f8981 */ /* 0x000162000c1e1100 */
[----:B------:R-:W-:-:S13]  /*0b00*/  ISETP.GE.AND P0, PT, R8, R37, PT ;  /* 0x000000250800720c */ /* 0x000fda0003f06270 */
[----:B0-----:R-:W-:Y:S05]  /*0b10*/  @P0 BRA `(.L_x_9) ;  /* 0x00000008004c0947 */ /* 0x001fea0003800000 */
[----:B------:R-:W2:Y:S02]  /*0b20*/  LDG.E.S8 R8, desc[UR36][R6.64+0x1a] ;  /* 0x00001a2406087981 */ /* 0x000ea4000c1e1300 */
[----:B--2---:R-:W-:-:S13]  /*0b30*/  ISETP.GE.AND P0, PT, R8, 0x1, PT ;  /* 0x000000010800780c */ /* 0x004fda0003f06270 */
[----:B------:R-:W-:Y:S05]  /*0b40*/  @!P0 BRA `(.L_x_9) ;  /* 0x0000000800408947 */ /* 0x000fea0003800000 */
[----:B------:R-:W-:Y:S01]  /*0b50*/  LOP3.LUT R6, R8, 0xffff, RZ, 0xc0, !PT ;  /* 0x0000ffff08067812 */ /* 0x000fe200078ec0ff */
[----:B------:R-:W-:Y:S01]  /*0b60*/  BSSY.RECONVERGENT B1, `(.L_x_10) ;  /* 0x0000073000017945 */ /* 0x000fe20003800200 */
[----:B------:R-:W-:Y:S02]  /*0b70*/  IMAD.MOV.U32 R37, RZ, RZ, RZ ;  /* 0x000000ffff257224 */ /* 0x000fe400078e00ff */
[----:B------:R-:W-:-:S13]  /*0b80*/  ISETP.GE.U32.AND P0, PT, R6, 0x4, PT ;  /* 0x000000040600780c */ /* 0x000fda0003f06070 */
[----:B------:R-:W-:Y:S05]  /*0b90*/  @!P0 BRA `(.L_x_11) ;  /* 0x0000000400bc8947 */ /* 0x000fea0003800000 */
[----:B------:R-:W0:Y:S01]  /*0ba0*/  LDCU.64 UR4, c[0x0][0x390] ;  /* 0x00007200ff0477ac */ /* 0x000e220008000a00 */
[----:B------:R-:W-:Y:S01]  /*0bb0*/  SHF.R.U32.HI R6, RZ, 0x2, R6 ;  /* 0x00000002ff067819 */ /* 0x000fe20000011606 */
[----:B------:R-:W-:Y:S01]  /*0bc0*/  BSSY.RELIABLE B0, `(.L_x_12) ;  /* 0x000005c000007945 */ /* 0x000fe20003800100 */
[----:B------:R-:W-:Y:S01]  /*0bd0*/  SHF.R.S32.HI R20, RZ, 0x1f, R35 ;  /* 0x0000001fff147819 */ /* 0x000fe20000011423 */
[----:B------:R-:W1:Y:S02]  /*0be0*/  LDCU.64 UR6, c[0x0][0x388] ;  /* 0x00007100ff0677ac */ /* 0x000e640008000a00 */
[----:B------:R-:W-:-:S05]  /*0bf0*/  IMAD.SHL.U32 R34, R6, 0x4, RZ ;  /* 0x0000000406227824 */ /* 0x000fca00078e00ff */
[----:B------:R-:W-:-:S05]  /*0c00*/  LOP3.LUT R34, R34, 0x7c, RZ, 0xe2, !PT ;  /* 0x0000007c22227812 */ /* 0x000fca00078ee2ff */
[----:B------:R-:W-:Y:S02]  /*0c10*/  IMAD.MOV R34, RZ, RZ, -R34 ;  /* 0x000000ffff227224 */ /* 0x000fe400078e0a22 */
[----:B0-----:R-:W-:Y:S02]  /*0c20*/  IMAD R20, R20, UR4, RZ ;  /* 0x0000000414147c24 */ /* 0x001fe4000f8e02ff */
[----:B------:R-:W-:-:S04]  /*0c30*/  IMAD.WIDE.U32 R6, R35, UR4, R18 ;  /* 0x0000000423067c25 */ /* 0x000fc8000f8e0012 */
[----:B------:R-:W-:Y:S01]  /*0c40*/  IMAD R37, R35, UR5, R20 ;  /* 0x0000000523257c24 */ /* 0x000fe2000f8e0214 */
[----:B-1----:R-:W-:Y:S01]  /*0c50*/  IADD3 R6, P0, P2, R6, UR6, R21 ;  /* 0x0000000606067c10 */ /* 0x002fe2000fa1e015 */
[----:B------:R-:W-:Y:S02]  /*0c60*/  VIADD R20, R1, 0x98 ;  /* 0x0000009801147836 */ /* 0x000fe40000000000 */
[----:B------:R-:W-:Y:S01]  /*0c70*/  IMAD.IADD R7, R37, 0x1, R7 ;  /* 0x0000000125077824 */ /* 0x000fe200078e0207 */
[----:B------:R-:W-:Y:S02]  /*0c80*/  IADD3 R6, P3, PT, R6, 0x1e, RZ ;  /* 0x0000001e06067810 */ /* 0x000fe40007f7e0ff */
[----:B------:R-:W-:Y:S02]  /*0c90*/  LOP3.LUT R37, R8, 0x7c, RZ, 0xc0, !PT ;  /* 0x0000007c08257812 */ /* 0x000fe400078ec0ff */
[----:B------:R-:W-:Y:S02]  /*0ca0*/  IADD3.X R7, PT, PT, R7, UR7, R0, P0, P2 ;  /* 0x0000000707077c10 */ /* 0x000fe400087e4400 */
[----:B------:R-:W-:-:S03]  /*0cb0*/  ISETP.GE.AND P0, PT, R34, RZ, PT ;  /* 0x000000ff2200720c */ /* 0x000fc60003f06270 */
[----:B------:R-:W-:-:S10]  /*0cc0*/  IMAD.X R7, RZ, RZ, R7, P3 ;  /* 0x000000ffff077224 */ /* 0x000fd400018e0607 */
[----:B------:R-:W-:Y:S05]  /*0cd0*/  @P0 BRA `(.L_x_13) ;  /* 0x0000000400280947 */ /* 0x000fea0003800000 */
[----:B------:R-:W-:Y:S01]  /*0ce0*/  IMAD.MOV R36, RZ, RZ, -R34 ;  /* 0x000000ffff247224 */ /* 0x000fe200078e0a22 */
[----:B------:R-:W-:Y:S01]  /*0cf0*/  BSSY.RECONVERGENT B3, `(.L_x_14) ;  /* 0x000002b000037945 */ /* 0x000fe20003800200 */
[----:B------:R-:W-:-:S03]  /*0d00*/  PLOP3.LUT P0, PT, PT, PT, PT, 0x80, 0x8 ;  /* 0x000000000008781c */ /* 0x000fc60003f0f070 */
[----:B------:R-:W-:-:S13]  /*0d10*/  ISETP.GT.AND P2, PT, R36, 0xc, PT ;  /* 0x0000000c2400780c */ /* 0x000fda0003f44270 */
[----:B------:R-:W-:Y:S05]  /*0d20*/  @!P2 BRA `(.L_x_15) ;  /* 0x00000000009ca947 */ /* 0x000fea0003800000 */
[----:B------:R-:W-:-:S13]  /*0d30*/  PLOP3.LUT P0, PT, PT, PT, PT, 0x8, 0x80 ;  /* 0x000000000080781c */ /* 0x000fda0003f0e170 */
.L_x_16:
[----:B------:R-:W2:Y:S04]  /*0d40*/  LDG.E.U8 R36, desc[UR36][R6.64+-0x1] ;  /* 0xffffff2406247981 */ /* 0x000ea8000c1e1100 */
[----:B------:R-:W2:Y:S04]  /*0d50*/  LDG.E.U8 R39, desc[UR36][R6.64] ;  /* 0x0000002406277981 */ /* 0x000ea8000c1e1100 */
[----:B------:R-:W3:Y:S04]  /*0d60*/  LDG.E.U8 R38, desc[UR36][R6.64+0x1] ;  /* 0x0000012406267981 */ /* 0x000ee8000c1e1100 */
[----:B------:R-:W3:Y:S04]  /*0d70*/  LDG.E.U8 R41, desc[UR36][R6.64+0x2] ;  /* 0x0000022406297981 */ /* 0x000ee8000c1e1100 */
[----:B------:R-:W4:Y:S04]  /*0d80*/  LDG.E.U8 R40, desc[UR36][R6.64+0x4] ;  /* 0x0000042406287981 */ /* 0x000f28000c1e1100 */
[----:B------:R-:W4:Y:S04]  /*0d90*/  LDG.E.U8 R42, desc[UR36][R6.64+0x5] ;  /* 0x00000524062a7981 */ /* 0x000f28000c1e1100 */
[----:B------:R-:W4:Y:S04]  /*0da0*/  LDG.E.U8 R43, desc[UR36][R6.64+0x6] ;  /* 0x00000624062b7981 */ /* 0x000f28000c1e1100 */
[----:B------:R-:W4:Y:S01]  /*0db0*/  LDG.E.U8 R44, desc[UR36][R6.64+0xa] ;  /* 0x00000a24062c7981 */ /* 0x000f22000c1e1100 */
[----:B--2---:R-:W-:-:S03]  /*0dc0*/  PRMT R36, R39, 0x7604, R36 ;  /* 0x0000760427247816 */ /* 0x004fc60000000024 */
[----:B------:R-:W4:Y:S01]  /*0dd0*/  LDG.E.U8 R39, desc[UR36][R6.64+0x3] ;  /* 0x0000032406277981 */ /* 0x000f22000c1e1100 */
[----:B---3--:R-:W-:-:S04]  /*0de0*/  PRMT R41, R41, 0x7604, R38 ;  /* 0x0000760429297816 */ /* 0x008fc80000000026 */
[----:B------:R-:W-:Y:S02]  /*0df0*/  PRMT R36, R36, 0x5410, R41 ;  /* 0x0000541024247816 */ /* 0x000fe40000000029 */
[----:B------:R-:W2:Y:S01]  /*0e00*/  LDG.E.U8 R41, desc[UR36][R6.64+-0x2] ;  /* 0xfffffe2406297981 */ /* 0x000ea2000c1e1100 */
[----:B----4-:R-:W-:Y:S02]  /*0e10*/  PRMT R38, R40, 0x7604, R39 ;  /* 0x0000760428267816 */ /* 0x010fe40000000027 */
[----:B------:R-:W-:Y:S01]  /*0e20*/  PRMT R39, R43, 0x7604, R42 ;  /* 0x000076042b277816 */ /* 0x000fe2000000002a */
[----:B------:R-:W2:Y:S04]  /*0e30*/  LDG.E.U8 R40, desc[UR36][R6.64+-0x3] ;  /* 0xfffffd2406287981 */ /* 0x000ea8000c1e1100 */
[----:B------:R-:W3:Y:S04]  /*0e40*/  LDG.E.U8 R42, desc[UR36][R6.64+0x7] ;  /* 0x00000724062a7981 */ /* 0x000ee8000c1e1100 */
[----:B------:R-:W3:Y:S01]  /*0e50*/  LDG.E.U8 R43, desc[UR36][R6.64+0x8] ;  /* 0x00000824062b7981 */ /* 0x000ee2000c1e1100 */
[----:B------:R-:W-:Y:S01]  /*0e60*/  PRMT R38, R38, 0x5410, R39 ;  /* 0x0000541026267816 */ /* 0x000fe20000000027 */
[----:B------:R-:W-:Y:S01]  /*0e70*/  VIADD R34, R34, 0x10 ;  /* 0x0000001022227836 */ /* 0x000fe20000000000 */
[----:B--2---:R-:W-:-:S02]  /*0e80*/  PRMT R39, R41, 0x7604, R40 ;  /* 0x0000760429277816 */ /* 0x004fc40000000028 */
[----:B------:R-:W2:Y:S04]  /*0e90*/  LDG.E.U8 R40, desc[UR36][R6.64+0xb] ;  /* 0x00000b2406287981 */ /* 0x000ea8000c1e1100 */
[----:B------:R-:W2:Y:S01]  /*0ea0*/  LDG.E.U8 R41, desc[UR36][R6.64+0xc] ;  /* 0x00000c2406297981 */ /* 0x000ea2000c1e1100 */
[----:B---3--:R-:W-:-:S03]  /*0eb0*/  PRMT R42, R43, 0x7604, R42 ;  /* 0x000076042b2a7816 */ /* 0x008fc6000000002a */
[----:B------:R0:W3:Y:S01]  /*0ec0*/  LDG.E.U8 R43, desc[UR36][R6.64+0x9] ;  /* 0x00000924062b7981 */ /* 0x0000e2000c1e1100 */
[----:B------:R-:W-:-:S03]  /*0ed0*/  ISETP.GE.AND P2, PT, R34, -0xc, PT ;  /* 0xfffffff42200780c */ /* 0x000fc60003f46270 */
[----:B------:R-:W-:Y:S01]  /*0ee0*/  STL.U16 [R20+-0x2], R39 ;  /* 0xfffffe2714007387 */ /* 0x000fe20000100400 */
[----:B0-----:R-:W-:-:S03]  /*0ef0*/  IADD3 R6, P3, PT, R6, 0x10, RZ ;  /* 0x0000001006067810 */ /* 0x001fc60007f7e0ff */
[----:B------:R-:W-:Y:S04]  /*0f00*/  STL [R20], R36 ;  /* 0x0000002414007387 */ /* 0x000fe80000100800 */
[----:B------:R-:W-:Y:S01]  /*0f10*/  STL [R20+0x4], R38 ;  /* 0x0000042614007387 */ /* 0x000fe20000100800 */
[----:B------:R-:W-:Y:S01]  /*0f20*/  IMAD.X R7, RZ, RZ, R7, P3 ;  /* 0x000000ffff077224 */ /* 0x000fe200018e0607 */
[----:B--2---:R-:W-:Y:S02]  /*0f30*/  PRMT R41, R41, 0x7604, R40 ;  /* 0x0000760429297816 */ /* 0x004fe40000000028 */
[----:B---3--:R-:W-:-:S04]  /*0f40*/  PRMT R43, R44, 0x7604, R43 ;  /* 0x000076042c2b7816 */ /* 0x008fc8000000002b */
[----:B------:R-:W-:Y:S01]  /*0f50*/  PRMT R42, R42, 0x5410, R43 ;  /* 0x000054102a2a7816 */ /* 0x000fe2000000002b */
[----:B------:R-:W-:Y:S04]  /*0f60*/  STL.U16 [R20+0xc], R41 ;  /* 0x00000c2914007387 */ /* 0x000fe80000100400 */
[----:B------:R0:W-:Y:S02]  /*0f70*/  STL [R20+0x8], R42 ;  /* 0x0000082a14007387 */ /* 0x0001e40000100800 */
[----:B0-----:R-:W-:Y:S01]  /*0f80*/  VIADD R20, R20, 0x10 ;  /* 0x0000001014147836 */ /* 0x001fe20000000000 */
[----:B------:R-:W-:Y:S06]  /*0f90*/  @!P2 BRA `(.L_x_16) ;  /* 0xfffffffc0068a947 */ /* 0x000fec000383ffff */
.L_x_15:
[----:B------:R-:W-:Y:S05]  /*0fa0*/  BSYNC.RECONVERGENT B3 ;  /* 0x0000000000037941 */ /* 0x000fea0003800200 */
.L_x_14:
[----:B------:R-:W-:Y:S01]  /*0fb0*/  IMAD.MOV R36, RZ, RZ, -R34 ;  /* 0x000000ffff247224 */ /* 0x000fe200078e0a22 */
[----:B------:R-:W-:Y:S04]  /*0fc0*/  BSSY.RECONVERGENT B3, `(.L_x_17) ;  /* 0x0000018000037945 */ /* 0x000fe80003800200 */
[----:B------:R-:W-:-:S13]  /*0fd0*/  ISETP.GT.AND P2, PT, R36, 0x4, PT ;  /* 0x000000042400780c */ /* 0x000fda0003f44270 */
[----:B------:R-:W-:Y:S05]  /*0fe0*/  @!P2 BRA `(.L_x_18) ;  /* 0x000000000054a947 */ /* 0x000fea0003800000 */
[----:B------:R-:W2:Y:S04]  /*0ff0*/  LDG.E.U8 R38, desc[UR36][R6.64+-0x1] ;  /* 0xffffff2406267981 */ /* 0x000ea8000c1e1100 */
[----:B------:R-:W2:Y:S04]  /*1000*/  LDG.E.U8 R41, desc[UR36][R6.64] ;  /* 0x0000002406297981 */ /* 0x000ea8000c1e1100 */
[----:B------:R-:W3:Y:S04]  /*1010*/  LDG.E.U8 R40, desc[UR36][R6.64+0x1] ;  /* 0x0000012406287981 */ /* 0x000ee8000c1e1100 */
[----:B------:R-:W4:Y:S04]  /*1020*/  LDG.E.U8 R36, desc[UR36][R6.64+-0x3] ;  /* 0xfffffd2406247981 */ /* 0x000f28000c1e1100 */
[----:B------:R-:W4:Y:S04]  /*1030*/  LDG.E.U8 R39, desc[UR36][R6.64+-0x2] ;  /* 0xfffffe2406277981 */ /* 0x000f28000c1e1100 */
[----:B------:R-:W3:Y:S04]  /*1040*/  LDG.E.U8 R42, desc[UR36][R6.64+0x3] ;  /* 0x00000324062a7981 */ /* 0x000ee8000c1e1100 */
[----:B------:R-:W3:Y:S01]  /*1050*/  LDG.E.U8 R43, desc[UR36][R6.64+0x4] ;  /* 0x00000424062b7981 */ /* 0x000ee2000c1e1100 */
[----:B--2---:R-:W-:-:S03]  /*1060*/  PRMT R38, R41, 0x7604, R38 ;  /* 0x0000760429267816 */ /* 0x004fc60000000026 */
[----:B------:R0:W2:Y:S01]  /*1070*/  LDG.E.U8 R41, desc[UR36][R6.64+0x2] ;  /* 0x0000022406297981 */ /* 0x0000a2000c1e1100 */
[----:B------:R-:W-:Y:S01]  /*1080*/  PLOP3.LUT P0, PT, PT, PT, PT, 0x8, 0x80 ;  /* 0x000000000080781c */ /* 0x000fe20003f0e170 */
[----:B------:R-:W-:Y:S01]  /*1090*/  VIADD R34, R34, 0x8 ;  /* 0x0000000822227836 */ /* 0x000fe20000000000 */
[----:B----4-:R-:W-:Y:S02]  /*10a0*/  PRMT R39, R39, 0x7604, R36 ;  /* 0x0000760427277816 */ /* 0x010fe40000000024 */
[----:B0-----:R-:W-:Y:S02]  /*10b0*/  IADD3 R6, P2, PT, R6, 0x8, RZ ;  /* 0x0000000806067810 */ /* 0x001fe40007f5e0ff */
[----:B---3--:R-:W-:Y:S01]  /*10c0*/  PRMT R43, R43, 0x7604, R42 ;  /* 0x000076042b2b7816 */ /* 0x008fe2000000002a */
[----:B------:R-:W-:Y:S02]  /*10d0*/  STL.U16 [R20+-0x2], R39 ;  /* 0xfffffe2714007387 */ /* 0x000fe40000100400 */
[----:B------:R-:W-:-:S02]  /*10e0*/  IMAD.X R7, RZ, RZ, R7, P2 ;  /* 0x000000ffff077224 */ /* 0x000fc400010e0607 */
[----:B------:R-:W-:Y:S01]  /*10f0*/  STL.U16 [R20+0x4], R43 ;  /* 0x0000042b14007387 */ /* 0x000fe20000100400 */
[----:B--2---:R-:W-:-:S04]  /*1100*/  PRMT R40, R41, 0x7604, R40 ;  /* 0x0000760429287816 */ /* 0x004fc80000000028 */
[----:B------:R-:W-:-:S05]  /*1110*/  PRMT R38, R38, 0x5410, R40 ;  /* 0x0000541026267816 */ /* 0x000fca0000000028 */
[----:B------:R0:W-:Y:S02]  /*1120*/  STL [R20], R38 ;  /* 0x0000002614007387 */ /* 0x0001e40000100800 */
[----:B0-----:R-:W-:-:S07]  /*1130*/  VIADD R20, R20, 0x8 ;  /* 0x0000000814147836 */ /* 0x001fce0000000000 */
.L_x_18:
[----:B------:R-:W-:Y:S05]  /*1140*/  BSYNC.RECONVERGENT B3 ;  /* 0x0000000000037941 */ /* 0x000fea0003800200 */
.L_x_17:
[----:B------:R-:W-:-:S13]  /*1150*/  ISETP.NE.OR P0, PT, R34, RZ, P0 ;  /* 0x000000ff2200720c */ /* 0x000fda0000705670 */
[----:B------:R-:W-:Y:S05]  /*1160*/  @!P0 BREAK.RELIABLE B0 ;  /* 0x0000000000008942 */ /* 0x000fea0003800100 */
[----:B------:R-:W-:Y:S05]  /*1170*/  @!P0 BRA `(.L_x_11) ;  /* 0x0000000000448947 */ /* 0x000fea0003800000 */
.L_x_13:
[----:B------:R-:W-:Y:S05]  /*1180*/  BSYNC.RELIABLE B0 ;  /* 0x0000000000007941 */ /* 0x000fea0003800100 */
.L_x_12:
[----:B------:R-:W2:Y:S04]  /*1190*/  LDG.E.U8 R36, desc[UR36][R6.64+-0x3] ;  /* 0xfffffd2406247981 */ /* 0x000ea8000c1e1100 */
[----:B------:R-:W2:Y:S04]  /*11a0*/  LDG.E.U8 R39, desc[UR36][R6.64+-0x2] ;  /* 0xfffffe2406277981 */ /* 0x000ea8000c1e1100 */
[----:B------:R-:W3:Y:S04]  /*11b0*/  LDG.E.U8 R38, desc[UR36][R6.64+-0x1] ;  /* 0xffffff2406267981 */ /* 0x000ee8000c1e1100 */
[----:B------:R-:W3:Y:S01]  /*11c0*/  LDG.E.U8 R41, desc[UR36][R6.64] ;  /* 0x0000002406297981 */ /* 0x000ee2000c1e1100 */
[----:B------:R-:W-:-:S05]  /*11d0*/  VIADD R34, R34, 0x4 ;  /* 0x0000000422227836 */ /* 0x000fca0000000000 */
[----:B------:R-:W-:Y:S02]  /*11e0*/  ISETP.NE.AND P0, PT, R34, RZ, PT ;  /* 0x000000ff2200720c */ /* 0x000fe40003f05270 */
[----:B--2---:R-:W-:Y:S02]  /*11f0*/  PRMT R39, R39, 0x7604, R36 ;  /* 0x0000760427277816 */ /* 0x004fe40000000024 */
[----:B------:R-:W-:-:S03]  /*1200*/  IADD3 R36, P2, PT, R6, 0x4, RZ ;  /* 0x0000000406247810 */ /* 0x000fc60007f5e0ff */
[----:B------:R-:W-:Y:S02]  /*1210*/  STL.U16 [R20+-0x2], R39 ;  /* 0xfffffe2714007387 */ /* 0x000fe40000100400 */
[----:B------:R-:W-:Y:S01]  /*1220*/  IMAD.X R43, RZ, RZ, R7, P2 ;  /* 0x000000ffff2b7224 */ /* 0x000fe200010e0607 */
[----:B---3--:R-:W-:Y:S01]  /*1230*/  PRMT R41, R41, 0x7604, R38 ;  /* 0x0000760429297816 */ /* 0x008fe20000000026 */
[----:B------:R-:W-:Y:S02]  /*1240*/  IMAD.MOV.U32 R6, RZ, RZ, R36 ;  /* 0x000000ffff067224 */ /* 0x000fe400078e0024 */
[----:B------:R-:W-:Y:S02]  /*1250*/  IMAD.MOV.U32 R7, RZ, RZ, R43 ;  /* 0x000000ffff077224 */ /* 0x000fe400078e002b */
[----:B------:R0:W-:Y:S02]  /*1260*/  STL.U16 [R20], R41 ;  /* 0x0000002914007387 */ /* 0x0001e40000100400 */
[----:B0-----:R-:W-:Y:S01]  /*1270*/  VIADD R20, R20, 0x4 ;  /* 0x0000000414147836 */ /* 0x001fe20000000000 */
[----:B------:R-:W-:Y:S06]  /*1280*/  @P0 BRA `(.L_x_12) ;  /* 0xfffffffc00c00947 */ /* 0x000fec000383ffff */
.L_x_11:
[----:B------:R-:W-:Y:S05]  /*1290*/  BSYNC.RECONVERGENT B1 ;  /* 0x0000000000017941 */ /* 0x000fea0003800200 */
.L_x_10:
[----:B------:R-:W-:-:S13]  /*12a0*/  LOP3.LUT P0, RZ, R8, 0x3, RZ, 0xc0, !PT ;  /* 0x0000000308ff7812 */ /* 0x000fda000780c0ff */
[----:B------:R-:W-:Y:S05]  /*12b0*/  @!P0 BRA `(.L_x_9) ;  /* 0x0000000000648947 */ /* 0x000fea0003800000 */
[----:B------:R-:W0:Y:S01]  /*12c0*/  LDCU.64 UR4, c[0x0][0x390] ;  /* 0x00007200ff0477ac */ /* 0x000e220008000a00 */
[--C-:B------:R-:W-:Y:S01]  /*12d0*/  SHF.R.S32.HI R7, RZ, 0x1f, R18.reuse ;  /* 0x0000001fff077819 */ /* 0x100fe20000011412 */
[----:B------:R-:W-:Y:S01]  /*12e0*/  IMAD.MOV.U32 R6, RZ, RZ, R18 ;  /* 0x000000ffff067224 */ /* 0x000fe200078e0012 */
[----:B------:R-:W-:Y:S01]  /*12f0*/  SHF.R.S32.HI R20, RZ, 0x1f, R35 ;  /* 0x0000001fff147819 */ /* 0x000fe20000011423 */
[----:B------:R-:W1:Y:S01]  /*1300*/  LDCU.64 UR6, c[0x0][0x388] ;  /* 0x00007100ff0677ac */ /* 0x000e620008000a00 */
[----:B------:R-:W-:-:S05]  /*1310*/  LOP3.LUT R8, R8, 0x3, RZ, 0xc0, !PT ;  /* 0x0000000308087812 */ /* 0x000fca00078ec0ff */
[----:B------:R-:W-:Y:S02]  /*1320*/  IMAD.MOV R8, RZ, RZ, -R8 ;  /* 0x000000ffff087224 */ /* 0x000fe400078e0a08 */
[----:B0-----:R-:W-:-:S04]  /*1330*/  IMAD.WIDE.U32 R6, R35, UR4, R6 ;  /* 0x0000000423067c25 */ /* 0x001fc8000f8e0006 */
[----:B------:R-:W-:Y:S01]  /*1340*/  IMAD R20, R20, UR4, RZ ;  /* 0x0000000414147c24 */ /* 0x000fe2000f8e02ff */
[C---:B------:R-:W-:Y:S01]  /*1350*/  IADD3 R6, P0, P2, R37.reuse, R6, R21 ;  /* 0x0000000625067210 */ /* 0x040fe20007a1e015 */
[----:B------:R-:W-:Y:S02]  /*1360*/  IMAD.IADD R37, R37, 0x1, R2 ;  /* 0x0000000125257824 */ /* 0x000fe400078e0202 */
[----:B------:R-:W-:Y:S01]  /*1370*/  IMAD R35, R35, UR5, R20 ;  /* 0x0000000523237c24 */ /* 0x000fe2000f8e0214 */
[----:B-1----:R-:W-:-:S03]  /*1380*/  IADD3 R6, P3, PT, R6, UR6, RZ ;  /* 0x0000000606067c10 */ /* 0x002fc6000ff7e0ff */
[----:B------:R-:W-:Y:S01]  /*1390*/  IMAD.IADD R35, R35, 0x1, R7 ;  /* 0x0000000123237824 */ /* 0x000fe200078e0207 */
[----:B------:R-:W-:-:S04]  /*13a0*/  IADD3 R6, P4, PT, R6, 0x1b, RZ ;  /* 0x0000001b06067810 */ /* 0x000fc80007f9e0ff */
[----:B------:R-:W-:-:S04]  /*13b0*/  IADD3.X R0, PT, PT, RZ, R35, R0, P0, P2 ;  /* 0x00000023ff007210 */ /* 0x000fc800007e4400 */
[----:B------:R-:W-:-:S07]  /*13c0*/  IADD3.X R7, PT, PT, RZ, UR7, R0, P4, P3 ;  /* 0x00000007ff077c10 */ /* 0x000fce000a7e6400 */
.L_x_19:
[----:B------:R0:W2:Y:S01]  /*13d0*/  LDG.E.U8 R0, desc[UR36][R6.64] ;  /* 0x0000002406007981 */ /* 0x0000a2000c1e1100 */
[----:B------:R-:W-:-:S05]  /*13e0*/  VIADD R8, R8, 0x1 ;  /* 0x0000000108087836 */ /* 0x000fca0000000000 */
[----:B------:R-:W-:Y:S02]  /*13f0*/  ISETP.NE.AND P0, PT, R8, RZ, PT ;  /* 0x000000ff0800720c */ /* 0x000fe40003f05270 */
[----:B0-----:R-:W-:-:S05]  /*1400*/  IADD3 R6, P2, PT, R6, 0x1, RZ ;  /* 0x0000000106067810 */ /* 0x001fca0007f5e0ff */
[----:B------:R-:W-:Y:S01]  /*1410*/  IMAD.X R7, RZ, RZ, R7, P2 ;  /* 0x000000ffff077224 */ /* 0x000fe200010e0607 */
[----:B--2---:R0:W-:Y:S02]  /*1420*/  STL.U8 [R37], R0 ;  /* 0x0000000025007387 */ /* 0x0041e40000100000 */
[----:B0-----:R-:W-:-:S03]  /*1430*/  VIADD R37, R37, 0x1 ;  /* 0x0000000125257836 */ /* 0x001fc60000000000 */
[----:B------:R-:W-:Y:S05]  /*1440*/  @P0 BRA `(.L_x_19) ;  /* 0xfffffffc00e00947 */ /* 0x000fea000383ffff */
.L_x_9:
[----:B------:R-:W-:Y:S05]  /*1450*/  BSYNC.RECONVERGENT B2 ;  /* 0x0000000000027941 */ /* 0x000fea0003800200 */
.L_x_8:
[----:B------:R-:W2:Y:S04]  /*1460*/  LDG.E.U8 R0, desc[UR36][R22.64] ;  /* 0x0000002416007981 */ /* 0x000ea8000c1e1100 */
[----:B------:R-:W2:Y:S04]  /*1470*/  LDG.E.U8 R7, desc[UR36][R22.64+0x1] ;  /* 0x0000012416077981 */ /* 0x000ea8000c1e1100 */
[----:B------:R-:W3:Y:S04]  /*1480*/  LDG.E.U8 R6, desc[UR36][R22.64+0x2] ;  /* 0x0000022416067981 */ /* 0x000ee8000c1e1100 */
[----:B------:R-:W3:Y:S01]  /*1490*/  LDG.E.U8 R21, desc[UR36][R22.64+0x3] ;  /* 0x0000032416157981 */ /* 0x000ee2000c1e1100 */
[----:B------:R-:W-:Y:S01]  /*14a0*/  IMAD.MOV.U32 R8, RZ, RZ, 0x7c ;  /* 0x0000007cff087424 */ /* 0x000fe200078e00ff */
[----:B------:R-:W-:Y:S01]  /*14b0*/  BSSY.RECONVERGENT B0, `(.L_x_20) ;  /* 0x0000040000007945 */ /* 0x000fe20003800200 */
[----:B--2---:R-:W-:-:S03]  /*14c0*/  PRMT R7, R7, 0x7604, R0 ;  /* 0x0000760407077816 */ /* 0x004fc60000000000 */
[----:B------:R-:W-:Y:S01]  /*14d0*/  PRMT R0, R8, 0x7610, R0 ;  /* 0x0000761008007816 */ /* 0x000fe20000000000 */
[----:B------:R-:W-:-:S04]  /*14e0*/  IMAD.MOV.U32 R8, RZ, RZ, 0x5 ;  /* 0x00000005ff087424 */ /* 0x000fc800078e00ff */
[----:B------:R0:W-:Y:S01]  /*14f0*/  STL.U8 [R1+0x4], R0 ;  /* 0x0000040001007387 */ /* 0x0001e20000100000 */
[----:B---3--:R-:W-:-:S04]  /*1500*/  PRMT R6, R21, 0x7604, R6 ;  /* 0x0000760415067816 */ /* 0x008fc80000000006 */
[----:B------:R-:W-:Y:S01]  /*1510*/  PRMT R7, R7, 0x5410, R6 ;  /* 0x0000541007077816 */ /* 0x000fe20000000006 */
[----:B------:R-:W-:-:S04]  /*1520*/  IMAD.MOV.U32 R6, RZ, RZ, 0x6 ;  /* 0x00000006ff067424 */ /* 0x000fc800078e00ff */
[----:B------:R0:W-:Y:S01]  /*1530*/  STL [R1], R7 ;  /* 0x0000000701007387 */ /* 0x0001e20000100800 */
[----:B------:R-:W-:Y:S05]  /*1540*/  @!P1 BRA `(.L_x_21) ;  /* 0x0000000000d89947 */ /* 0x000fea0003800000 */
[----:B------:R-:W-:Y:S01]  /*1550*/  LOP3.LUT R6, R18, 0xffff, RZ, 0xc0, !PT ;  /* 0x0000ffff12067812 */ /* 0x000fe200078ec0ff */
[----:B------:R-:W-:Y:S01]  /*1560*/  BSSY.RECONVERGENT B1, `(.L_x_22) ;  /* 0x000001b000017945 */ /* 0x000fe20003800200 */
[----:B------:R-:W-:Y:S02]  /*1570*/  IMAD.MOV.U32 R21, RZ, RZ, RZ ;  /* 0x000000ffff157224 */ /* 0x000fe400078e00ff */
[----:B------:R-:W-:Y:S01]  /*1580*/  ISETP.GE.U32.AND P0, PT, R6, 0x4, PT ;  /* 0x000000040600780c */ /* 0x000fe20003f06070 */
[----:B------:R-:W-:-:S12]  /*1590*/  IMAD.MOV.U32 R8, RZ, RZ, 0x5 ;  /* 0x00000005ff087424 */ /* 0x000fd800078e00ff */
[----:B------:R-:W-:Y:S05]  /*15a0*/  @!P0 BRA `(.L_x_23) ;  /* 0x0000000000588947 */ /* 0x000fea0003800000 */
[----:B------:R-:W-:Y:S01]  /*15b0*/  BSSY.RECONVERGENT B2, `(.L_x_24) ;  /* 0x0000014000027945 */ /* 0x000fe20003800200 */
[----:B------:R-:W-:Y:S01]  /*15c0*/  LOP3.LUT R21, R18, 0x7c, RZ, 0xc0, !PT ;  /* 0x0000007c12157812 */ /* 0x000fe200078ec0ff */
[----:B------:R-:W-:Y:S02]  /*15d0*/  IMAD.MOV.U32 R20, RZ, RZ, RZ ;  /* 0x000000ffff147224 */ /* 0x000fe400078e00ff */
[----:B------:R-:W-:-:S07]  /*15e0*/  IMAD.MOV.U32 R8, RZ, RZ, 0x5 ;  /* 0x00000005ff087424 */ /* 0x000fce00078e00ff */
.L_x_25:
[----:B------:R-:W-:-:S05]  /*15f0*/  IADD3 R6, P0, PT, R20, R4, RZ ;  /* 0x0000000414067210 */ /* 0x000fca0007f1e0ff */
[----:B0-----:R-:W-:-:S05]  /*1600*/  IMAD.X R7, RZ, RZ, R5, P0 ;  /* 0x000000ffff077224 */ /* 0x001fca00000e0605 */
[----:B-1----:R-:W2:Y:S01]  /*1610*/  LD.E.U8 R22, desc[UR36][R6.64] ;  /* 0x0000002406167980 */ /* 0x002ea2000c101100 */
[----:B------:R-:W-:-:S05]  /*1620*/  IMAD.IADD R37, R1, 0x1, R8 ;  /* 0x0000000101257824 */ /* 0x000fca00078e0208 */
[----:B--2---:R1:W-:Y:S04]  /*1630*/  STL.U8 [R37], R22 ;  /* 0x0000001625007387 */ /* 0x0043e80000100000 */
[----:B------:R-:W2:Y:S04]  /*1640*/  LD.E.U8 R23, desc[UR36][R6.64+0x1] ;  /* 0x0000012406177980 */ /* 0x000ea8000c101100 */
[----:B------:R-:W2:Y:S02]  /*1650*/  LD.E.U8 R34, desc[UR36][R6.64+0x2] ;  /* 0x0000022406227980 */ /* 0x000ea4000c101100 */
[----:B--2---:R-:W-:-:S05]  /*1660*/  PRMT R34, R34, 0x7604, R23 ;  /* 0x0000760422227816 */ /* 0x004fca0000000017 */
[----:B------:R1:W-:Y:S04]  /*1670*/  STL.U16 [R37+0x1], R34 ;  /* 0x0000012225007387 */ /* 0x0003e80000100400 */
[----:B------:R-:W2:Y:S01]  /*1680*/  LD.E.U8 R23, desc[UR36][R6.64+0x3] ;  /* 0x0000032406177980 */ /* 0x000ea2000c101100 */
[----:B------:R-:W-:Y:S02]  /*1690*/  VIADD R20, R20, 0x4 ;  /* 0x0000000414147836 */ /* 0x000fe40000000000 */
[----:B------:R-:W-:Y:S02]  /*16a0*/  IMAD.MOV.U32 R35, RZ, RZ, R8 ;  /* 0x000000ffff237224 */ /* 0x000fe400078e0008 */
[----:B------:R-:W-:Y:S01]  /*16b0*/  VIADD R8, R8, 0x4 ;  /* 0x0000000408087836 */ /* 0x000fe20000000000 */
[----:B------:R-:W-:Y:S01]  /*16c0*/  ISETP.NE.AND P0, PT, R20, R21, PT ;  /* 0x000000151400720c */ /* 0x000fe20003f05270 */
[----:B--2---:R1:W-:-:S12]  /*16d0*/  STL.U8 [R37+0x3], R23 ;  /* 0x0000031725007387 */ /* 0x0043d80000100000 */
[----:B------:R-:W-:Y:S05]  /*16e0*/  @P0 BRA `(.L_x_25) ;  /* 0xfffffffc00c00947 */ /* 0x000fea000383ffff */
[----:B------:R-:W-:Y:S05]  /*16f0*/  BSYNC.RECONVERGENT B2 ;  /* 0x0000000000027941 */ /* 0x000fea0003800200 */
.L_x_24:
[----:B------:R-:W-:-:S07]  /*1700*/  VIADD R6, R35, 0x3 ;  /* 0x0000000323067836 */ /* 0x000fce0000000000 */
.L_x_23:
[----:B------:R-:W-:Y:S05]  /*1710*/  BSYNC.RECONVERGENT B1 ;  /* 0x0000000000017941 */ /* 0x000fea0003800200 */
.L_x_22:
[----:B------:R-:W-:Y:S01]  /*1720*/  LOP3.LUT P0, RZ, R18, 0x3, RZ, 0xc0, !PT ;  /* 0x0000000312ff7812 */ /* 0x000fe2000780c0ff */
[----:B------:R-:W-:-:S12]  /*1730*/  BSSY.RECONVERGENT B1, `(.L_x_26) ;  /* 0x0000016000017945 */ /* 0x000fd80003800200 */
[----:B------:R-:W-:Y:S05]  /*1740*/  @!P0 BRA `(.L_x_27) ;  /* 0x0000000000508947 */ /* 0x000fea0003800000 */
[----:B------:R-:W-:Y:S01]  /*1750*/  IADD3 R21, P0, PT, R21, R4, RZ ;  /* 0x0000000415157210 */ /* 0x000fe20007f1e0ff */
[----:B------:R-:W-:Y:S01]  /*1760*/  BSSY.RECONVERGENT B2, `(.L_x_28) ;  /* 0x0000011000027945 */ /* 0x000fe20003800200 */
[----:B------:R-:W-:Y:S01]  /*1770*/  LOP3.LUT R6, R18, 0x3, RZ, 0xc0, !PT ;  /* 0x0000000312067812 */ /* 0x000fe200078ec0ff */
[----:B0-----:R-:W-:Y:S02]  /*1780*/  IMAD.IADD R7, R1, 0x1, R8 ;  /* 0x0000000101077824 */ /* 0x001fe400078e0208 */
[----:B------:R-:W-:Y:S02]  /*1790*/  IMAD.X R18, RZ, RZ, R5, P0 ;  /* 0x000000ffff127224 */ /* 0x000fe400000e0605 */
[----:B------:R-:W-:-:S07]  /*17a0*/  IMAD.MOV R6, RZ, RZ, -R6 ;  /* 0x000000ffff067224 */ /* 0x000fce00078e0a06 */
.L_x_29:
[----:B------:R-:W-:Y:S02]  /*17b0*/  IMAD.MOV.U32 R4, RZ, RZ, R21 ;  /* 0x000000ffff047224 */ /* 0x000fe400078e0015 */
[----:B------:R-:W-:-:S05]  /*17c0*/  IMAD.MOV.U32 R5, RZ, RZ, R18 ;  /* 0x000000ffff057224 */ /* 0x000fca00078e0012 */
[----:B------:R-:W2:Y:S01]  /*17d0*/  LD.E.U8 R4, desc[UR36][R4.64] ;  /* 0x0000002404047980 */ /* 0x000ea2000c101100 */
[----:B------:R-:W-:Y:S01]  /*17e0*/  VIADD R6, R6, 0x1 ;  /* 0x0000000106067836 */ /* 0x000fe20000000000 */
[----:B------:R-:W-:Y:S01]  /*17f0*/  IADD3 R21, P1, PT, R21, 0x1, RZ ;  /* 0x0000000115157810 */ /* 0x000fe20007f3e0ff */
[----:B------:R-:W-:Y:S02]  /*1800*/  IMAD.MOV.U32 R19, RZ, RZ, R8 ;  /* 0x000000ffff137224 */ /* 0x000fe400078e0008 */
[----:B------:R-:W-:Y:S01]  /*1810*/  VIADD R8, R8, 0x1 ;  /* 0x0000000108087836 */ /* 0x000fe20000000000 */
[----:B------:R-:W-:Y:S01]  /*1820*/  ISETP.NE.AND P0, PT, R6, RZ, PT ;  /* 0x000000ff0600720c */ /* 0x000fe20003f05270 */
[----:B------:R-:W-:Y:S01]  /*1830*/  IMAD.X R18, RZ, RZ, R18, P1 ;  /* 0x000000ffff127224 */ /* 0x000fe200008e0612 */
[----:B--2---:R0:W-:Y:S02]  /*1840*/  STL.U8 [R7], R4 ;  /* 0x0000000407007387 */ /* 0x0041e40000100000 */
[----:B0-----:R-:W-:-:S09]  /*1850*/  VIADD R7, R7, 0x1 ;  /* 0x0000000107077836 */ /* 0x001fd20000000000 */
[----:B------:R-:W-:Y:S05]  /*1860*/  @P0 BRA `(.L_x_29) ;  /* 0xfffffffc00d00947 */ /* 0x000fea000383ffff */
[----:B------:R-:W-:Y:S05]  /*1870*/  BSYNC.RECONVERGENT B2 ;  /* 0x0000000000027941 */ /* 0x000fea0003800200 */
.L_x_28:
[----:B------:R-:W-:-:S07]  /*1880*/  IMAD.MOV.U32 R6, RZ, RZ, R19 ;  /* 0x000000ffff067224 */ /* 0x000fce00078e0013 */
.L_x_27:
[----:B------:R-:W-:Y:S05]  /*1890*/  BSYNC.RECONVERGENT B1 ;  /* 0x0000000000017941 */ /* 0x000fea0003800200 */
.L_x_26:
[----:B------:R-:W-:-:S07]  /*18a0*/  VIADD R6, R6, 0x2 ;  /* 0x0000000206067836 */ /* 0x000fce0000000000 */
.L_x_21:
[----:B------:R-:W-:Y:S05]  /*18b0*/  BSYNC.RECONVERGENT B0 ;  /* 0x0000000000007941 */ /* 0x000fea0003800200 */
.L_x_20:
[----:B------:R-:W-:Y:S01]  /*18c0*/  IMAD.IADD R5, R1, 0x1, R8 ;  /* 0x0000000101057824 */ /* 0x000fe200078e0208 */
[----:B------:R-:W-:Y:S01]  /*18d0*/  BSSY.RECONVERGENT B0, `(.L_x_30) ;  /* 0x0000009000007945 */ /* 0x000fe20003800200 */
[----:B------:R-:W-:-:S03]  /*18e0*/  IMAD.MOV.U32 R4, RZ, RZ, RZ ;  /* 0x000000ffff047224 */ /* 0x000fc600078e00ff */
[----:B------:R2:W-:Y:S04]  /*18f0*/  STL.U8 [R5], R0 ;  /* 0x0000000005007387 */ /* 0x0005e80000100000 */
.L_x_31:
[----:B--2---:R-:W-:-:S06]  /*1900*/  IMAD.IADD R5, R1, 0x1, R4 ;  /* 0x0000000101057824 */ /* 0x004fcc00078e0204 */
[----:B------:R-:W2:Y:S01]  /*1910*/  LDL.U8 R5, [R5+0x96] ;  /* 0x0000960005057983 */ /* 0x000ea20000100000 */
[----:B0-----:R-:W-:Y:S02]  /*1920*/  IMAD.MOV.U32 R7, RZ, RZ, R4 ;  /* 0x000000ffff077224 */ /* 0x001fe400078e0004 */
[----:B------:R-:W-:Y:S01]  /*1930*/  VIADD R4, R4, 0x1 ;  /* 0x0000000104047836 */ /* 0x000fe20000000000 */
[----:B--2---:R-:W-:-:S13]  /*1940*/  ISETP.NE.AND P0, PT, R5, RZ, PT ;  /* 0x000000ff0500720c */ /* 0x004fda0003f05270 */
[----:B------:R-:W-:Y:S05]  /*1950*/  @P0 BRA `(.L_x_31) ;  /* 0xfffffffc00e80947 */ /* 0x000fea000383ffff */
[----:B------:R-:W-:Y:S05]  /*1960*/  BSYNC.RECONVERGENT B0 ;  /* 0x0000000000007941 */ /* 0x000fea0003800200 */
.L_x_30:
[----:B------:R-:W-:Y:S01]  /*1970*/  ISETP.NE.AND P0, PT, R7, RZ, PT ;  /* 0x000000ff0700720c */ /* 0x000fe20003f05270 */
[----:B------:R-:W-:-:S12]  /*1980*/  BSSY.RECONVERGENT B0, `(.L_x_32) ;  /* 0x0000029000007945 */ /* 0x000fd80003800200 */
[----:B------:R-:W-:Y:S05]  /*1990*/  @!P0 BRA `(.L_x_33) ;  /* 0x00000000009c8947 */ /* 0x000fea0003800000 */
[C---:B------:R-:W-:Y:S01]  /*19a0*/  ISETP.GE.U32.AND P0, PT, R7.reuse, 0x4, PT ;  /* 0x000000040700780c */ /* 0x040fe20003f06070 */
[----:B------:R-:W-:Y:S01]  /*19b0*/  BSSY.RECONVERGENT B1, `(.L_x_34) ;  /* 0x0000019000017945 */ /* 0x000fe20003800200 */
[----:B-1----:R-:W-:Y:S01]  /*19c0*/  LOP3.LUT R23, R7, 0x3, RZ, 0xc0, !PT ;  /* 0x0000000307177812 */ /* 0x002fe200078ec0ff */
[----:B------:R-:W-:-:S03]  /*19d0*/  IMAD.MOV.U32 R5, RZ, RZ, RZ ;  /* 0x000000ffff057224 */ /* 0x000fc600078e00ff */
[----:B------:R-:W-:-:S07]  /*19e0*/  ISETP.NE.AND P1, PT, R23, RZ, PT ;  /* 0x000000ff1700720c */ /* 0x000fce0003f25270 */
[----:B------:R-:W-:Y:S06]  /*19f0*/  @!P0 BRA `(.L_x_35) ;  /* 0x0000000000508947 */ /* 0x000fec0003800000 */
[----:B------:R-:W-:Y:S01]  /*1a00*/  LOP3.LUT R4, R7, 0xfffffffc, RZ, 0xc0, !PT ;  /* 0xfffffffc07047812 */ /* 0x000fe200078ec0ff */
[----:B------:R-:W-:Y:S01]  /*1a10*/  VIADD R21, R1, 0x98 ;  /* 0x0000009801157836 */ /* 0x000fe20000000000 */
[----:B------:R-:W-:-:S03]  /*1a20*/  LOP3.LUT R5, R7, 0x7ffffffc, RZ, 0xc0, !PT ;  /* 0x7ffffffc07057812 */ /* 0x000fc600078ec0ff */
[----:B------:R-:W-:-:S07]  /*1a30*/  IMAD.MOV R4, RZ, RZ, -R4 ;  /* 0x000000ffff047224 */ /* 0x000fce00078e0a04 */
.L_x_36:
[----:B0-----:R-:W2:Y:S01]  /*1a40*/  LDL.U16 R8, [R21+-0x2] ;  /* 0xfffffe0015087983 */ /* 0x001ea20000100400 */
[----:B------:R-:W-:Y:S01]  /*1a50*/  IMAD.IADD R20, R1, 0x1, R6 ;  /* 0x0000000101147824 */ /* 0x000fe200078e0206 */
[C---:B--2---:R-:W-:Y:S02]  /*1a60*/  PRMT R7, R8.reuse, 0x7770, RZ ;  /* 0x0000777008077816 */ /* 0x044fe400000000ff */
[----:B------:R-:W-:-:S03]  /*1a70*/  PRMT R8, R8, 0x7771, RZ ;  /* 0x0000777108087816 */ /* 0x000fc600000000ff */
[----:B------:R0:W-:Y:S04]  /*1a80*/  STL.U8 [R20], R7 ;  /* 0x0000000714007387 */ /* 0x0001e80000100000 */
[----:B------:R0:W-:Y:S04]  /*1a90*/  STL.U8 [R20+0x1], R8 ;  /* 0x0000010814007387 */ /* 0x0001e80000100000 */
[----:B------:R1:W2:Y:S01]  /*1aa0*/  LDL.U16 R19, [R21] ;  /* 0x0000000015137983 */ /* 0x0002a20000100400 */
[----:B------:R-:W-:Y:S02]  /*1ab0*/  VIADD R4, R4, 0x4 ;  /* 0x0000000404047836 */ /* 0x000fe40000000000 */
[----:B------:R-:W-:-:S03]  /*1ac0*/  VIADD R6, R6, 0x4 ;  /* 0x0000000406067836 */ /* 0x000fc60000000000 */
[----:B------:R-:W-:Y:S01]  /*1ad0*/  ISETP.NE.AND P0, PT, R4, RZ, PT ;  /* 0x000000ff0400720c */ /* 0x000fe20003f05270 */
[----:B-1----:R-:W-:Y:S01]  /*1ae0*/  VIADD R21, R21, 0x4 ;  /* 0x0000000415157836 */ /* 0x002fe20000000000 */
[C---:B--2---:R-:W-:Y:S02]  /*1af0*/  PRMT R18, R19.reuse, 0x7770, RZ ;  /* 0x0000777013127816 */ /* 0x044fe400000000ff */
[----:B------:R-:W-:-:S03]  /*1b00*/  PRMT R19, R19, 0x7771, RZ ;  /* 0x0000777113137816 */ /* 0x000fc600000000ff */
[----:B------:R0:W-:Y:S04]  /*1b10*/  STL.U8 [R20+0x2], R18 ;  /* 0x0000021214007387 */ /* 0x0001e80000100000 */
[----:B------:R0:W-:Y:S02]  /*1b20*/  STL.U8 [R20+0x3], R19 ;  /* 0x0000031314007387 */ /* 0x0001e40000100000 */
[----:B------:R-:W-:Y:S05]  /*1b30*/  @P0 BRA `(.L_x_36) ;  /* 0xfffffffc00c00947 */ /* 0x000fea000383ffff */
.L_x_35:
[----:B------:R-:W-:Y:S05]  /*1b40*/  BSYNC.RECONVERGENT B1 ;  /* 0x0000000000017941 */ /* 0x000fea0003800200 */
.L_x_34:
[----:B------:R-:W-:Y:S05]  /*1b50*/  @!P1 BRA `(.L_x_33) ;  /* 0x00000000002c9947 */ /* 0x000fea0003800000 */
[----:B0-----:R-:W-:Y:S02]  /*1b60*/  IMAD.IADD R7, R5, 0x1, R2 ;  /* 0x0000000105077824 */ /* 0x001fe400078e0202 */
[----:B------:R-:W-:Y:S02]  /*1b70*/  IMAD.IADD R5, R1, 0x1, R6 ;  /* 0x0000000101057824 */ /* 0x000fe400078e0206 */
[--C-:B------:R-:W-:Y:S02]  /*1b80*/  IMAD.MOV R2, RZ, RZ, -R23.reuse ;  /* 0x000000ffff027224 */ /* 0x100fe400078e0a17 */
[----:B------:R-:W-:-:S07]  /*1b90*/  IMAD.IADD R6, R6, 0x1, R23 ;  /* 0x0000000106067824 */ /* 0x000fce00078e0217 */
.L_x_37:
[----:B------:R0:W2:Y:S01]  /*1ba0*/  LDL.U8 R4, [R7] ;  /* 0x0000000007047983 */ /* 0x0000a20000100000 */
[----:B------:R-:W-:-:S05]  /*1bb0*/  VIADD R2, R2, 0x1 ;  /* 0x0000000102027836 */ /* 0x000fca0000000000 */
[----:B------:R-:W-:Y:S01]  /*1bc0*/  ISETP.NE.AND P0, PT, R2, RZ, PT ;  /* 0x000000ff0200720c */ /* 0x000fe20003f05270 */
[----:B0-----:R-:W-:Y:S01]  /*1bd0*/  VIADD R7, R7, 0x1 ;  /* 0x0000000107077836 */ /* 0x001fe20000000000 */
[----:B--2---:R0:W-:Y:S02]  /*1be0*/  STL.U8 [R5], R4 ;  /* 0x0000000405007387 */ /* 0x0041e40000100000 */
[----:B0-----:R-:W-:-:S09]  /*1bf0*/  VIADD R5, R5, 0x1 ;  /* 0x0000000105057836 */ /* 0x001fd20000000000 */
[----:B------:R-:W-:Y:S05]  /*1c00*/  @P0 BRA `(.L_x_37) ;  /* 0xfffffffc00e40947 */ /* 0x000fea000383ffff */
.L_x_33:
[----:B------:R-:W-:Y:S05]  /*1c10*/  BSYNC.RECONVERGENT B0 ;  /* 0x0000000000007941 */ /* 0x000fea0003800200 */
.L_x_32:
[----:B------:R-:W-:Y:S01]  /*1c20*/  SHF.R.U32.HI R2, RZ, 0x3, R32 ;  /* 0x00000003ff027819 */ /* 0x000fe20000011620 */
[----:B0-----:R-:W-:Y:S01]  /*1c30*/  IMAD.IADD R7, R1, 0x1, R6 ;  /* 0x0000000101077824 */ /* 0x001fe200078e0206 */
[--C-:B------:R-:W-:Y:S01]  /*1c40*/  SHF.R.U32.HI R5, RZ, 0x4, R32.reuse ;  /* 0x00000004ff057819 */ /* 0x100fe20000011620 */
[----:B------:R-:W-:Y:S01]  /*1c50*/  VIADD R27, R27, 0x30 ;  /* 0x000000301b1b7836 */ /* 0x000fe20000000000 */
[--C-:B------:R-:W-:Y:S01]  /*1c60*/  SHF.R.U32.HI R4, RZ, 0x5, R32.reuse ;  /* 0x00000005ff047819 */ /* 0x100fe20000011620 */
[----:B------:R-:W-:Y:S01]  /*1c70*/  VIADD R26, R26, 0x30 ;  /* 0x000000301a1a7836 */ /* 0x000fe20000000000 */
[----:B-----5:R-:W-:Y:S01]  /*1c80*/  STL.U8 [R7+0x6], R3 ;  /* 0x0000060307007387 */ /* 0x020fe20000100000 */
[----:B------:R-:W-:Y:S01]  /*1c90*/  LOP3.LUT P1, RZ, R32, 0x40, RZ, 0xc0, !PT ;  /* 0x0000004020ff7812 */ /* 0x000fe2000782c0ff */
[----:B------:R-:W-:Y:S01]  /*1ca0*/  BSSY.RECONVERGENT B0, `(.L_x_38) ;  /* 0x0000067000007945 */ /* 0x000fe20003800200 */
[----:B------:R-:W-:Y:S01]  /*1cb0*/  LOP3.LUT R4, R2, R4, R5, 0xfe, !PT ;  /* 0x0000000402047212 */ /* 0x000fe200078efe05 */
[----:B------:R0:W-:Y:S01]  /*1cc0*/  STL.U8 [R7+0x2], R13 ;  /* 0x0000020d07007387 */ /* 0x0001e20000100000 */
[----:B------:R-:W-:-:S02]  /*1cd0*/  SHF.R.U32.HI R2, RZ, 0x6, R32 ;  /* 0x00000006ff027819 */ /* 0x000fc40000011620 */
[----:B------:R-:W-:Y:S01]  /*1ce0*/  LOP3.LUT R4, R4, 0x1, RZ, 0xc0, !PT ;  /* 0x0000000104047812 */ /* 0x000fe200078ec0ff */
[----:B------:R2:W-:Y:S01]  /*1cf0*/  STL.U8 [R7+0x1], R12 ;  /* 0x0000010c07007387 */ /* 0x0005e20000100000 */
[----:B------:R-:W-:Y:S02]  /*1d00*/  SHF.R.U32.HI R5, RZ, 0x7, R32 ;  /* 0x00000007ff057819 */ /* 0x000fe40000011620 */
[----:B------:R-:W-:Y:S01]  /*1d10*/  LOP3.LUT R32, R32, 0x1, RZ, 0xc0, !PT ;  /* 0x0000000120207812 */ /* 0x000fe200078ec0ff */
[----:B------:R-:W-:Y:S01]  /*1d20*/  IMAD.MOV R4, RZ, RZ, -R4 ;  /* 0x000000ffff047224 */ /* 0x000fe200078e0a04 */
[----:B------:R-:W-:Y:S01]  /*1d30*/  LOP3.LUT R2, R5, R2, RZ, 0x30, !PT ;  /* 0x0000000205027212 */ /* 0x000fe200078e30ff */
[----:B------:R2:W-:Y:S01]  /*1d40*/  STL.U8 [R7+0x3], R14 ;  /* 0x0000030e07007387 */ /* 0x0005e20000100000 */
[----:B0-----:R-:W-:Y:S02]  /*1d50*/  VIADD R13, R6, 0x15 ;  /* 0x00000015060d7836 */ /* 0x001fe40000000000 */
[----:B------:R-:W-:Y:S01]  /*1d60*/  PRMT R2, R2, 0x9910, RZ ;  /* 0x0000991002027816 */ /* 0x000fe200000000ff */
[----:B------:R2:W-:Y:S01]  /*1d70*/  STL.U8 [R7+0x4], R15 ;  /* 0x0000040f07007387 */ /* 0x0005e20000100000 */
[----:B------:R-:W-:-:S02]  /*1d80*/  PRMT R3, R4, 0x7710, RZ ;  /* 0x0000771004037816 */ /* 0x000fc400000000ff */
[----:B------:R-:W-:Y:S01]  /*1d90*/  ISETP.NE.AND P0, PT, R2, RZ, PT ;  /* 0x000000ff0200720c */ /* 0x000fe20003f05270 */
[----:B------:R2:W-:Y:S01]  /*1da0*/  STL.U8 [R7+0x7], R9 ;  /* 0x0000070907007387 */ /* 0x0005e20000100000 */
[----:B------:R-:W-:-:S03]  /*1db0*/  LOP3.LUT R2, R3, 0x4e, RZ, 0xc0, !PT ;  /* 0x0000004e03027812 */ /* 0x000fc600078ec0ff */
[----:B------:R2:W-:Y:S01]  /*1dc0*/  STL.U8 [R7+0x8], R10 ;  /* 0x0000080a07007387 */ /* 0x0005e20000100000 */
[----:B------:R-:W-:Y:S02]  /*1dd0*/  SEL R2, R2, 0x46, !P0 ;  /* 0x0000004602027807 */ /* 0x000fe40004000000 */
[----:B------:R-:W-:Y:S01]  /*1de0*/  ISETP.NE.U32.AND P0, PT, R32, 0x1, PT ;  /* 0x000000012000780c */ /* 0x000fe20003f05070 */
[----:B------:R2:W-:Y:S01]  /*1df0*/  STL.U8 [R7+0x9], R11 ;  /* 0x0000090b07007387 */ /* 0x0005e20000100000 */
[----:B------:R-:W-:-:S03]  /*1e00*/  SEL R2, R2, 0x58, !P1 ;  /* 0x0000005802027807 */ /* 0x000fc60004800000 */
[----:B------:R2:W-:Y:S01]  /*1e10*/  STL.U8 [R7+0xb], R31 ;  /* 0x00000b1f07007387 */ /* 0x0005e20000100000 */
[----:B------:R-:W-:Y:S02]  /*1e20*/  SEL R2, R2, 0x41, P0 ;  /* 0x0000004102027807 */ /* 0x000fe40000000000 */
[----:B------:R-:W-:Y:S01]  /*1e30*/  ISETP.NE.AND P0, PT, R13, RZ, PT ;  /* 0x000000ff0d00720c */ /* 0x000fe20003f05270 */
[----:B------:R2:W-:Y:S04]  /*1e40*/  STL.U8 [R7+0xc], R30 ;  /* 0x00000c1e07007387 */ /* 0x0005e80000100000 */
[----:B------:R2:W-:Y:S04]  /*1e50*/  STL.U8 [R7+0xd], R29 ;  /* 0x00000d1d07007387 */ /* 0x0005e80000100000 */
[----:B------:R2:W-:Y:S04]  /*1e60*/  STL.U8 [R7+0xe], R28 ;  /* 0x00000e1c07007387 */ /* 0x0005e80000100000 */
[----:B------:R2:W-:Y:S04]  /*1e70*/  STL.U8 [R7+0x12], R27 ;  /* 0x0000121b07007387 */ /* 0x0005e80000100000 */
[----:B------:R2:W-:Y:S04]  /*1e80*/  STL.U8 [R7+0x14], R26 ;  /* 0x0000141a07007387 */ /* 0x0005e80000100000 */
[----:B------:R2:W-:Y:S04]  /*1e90*/  STL.U8 [R7], R0 ;  /* 0x0000000007007387 */ /* 0x0005e80000100000 */
[----:B------:R2:W-:Y:S04]  /*1ea0*/  STL.U8 [R7+0x5], R0 ;  /* 0x0000050007007387 */ /* 0x0005e80000100000 */
[----:B------:R2:W-:Y:S04]  /*1eb0*/  STL.U8 [R7+0xa], R0 ;  /* 0x00000a0007007387 */ /* 0x0005e80000100000 */
[----:B------:R2:W-:Y:S04]  /*1ec0*/  STL.U8 [R7+0xf], R0 ;  /* 0x00000f0007007387 */ /* 0x0005e80000100000 */
[----:B------:R2:W-:Y:S04]  /*1ed0*/  STL.U8 [R7+0x11], R0 ;  /* 0x0000110007007387 */ /* 0x0005e80000100000 */
[----:B------:R2:W-:Y:S04]  /*1ee0*/  STL.U8 [R7+0x13], R0 ;  /* 0x0000130007007387 */ /* 0x0005e80000100000 */
[----:B------:R2:W-:Y:S04]  /*1ef0*/  STL.U8 [R7+0x15], R0 ;  /* 0x0000150007007387 */ /* 0x0005e80000100000 */
[----:B------:R2:W-:Y:S01]  /*1f00*/  STL.U8 [R7+0x10], R2 ;  /* 0x0000100207007387 */ /* 0x0005e20000100000 */
[----:B------:R-:W-:Y:S05]  /*1f10*/  @!P0 BRA `(.L_x_39) ;  /* 0x0000000000fc8947 */ /* 0x000fea0003800000 */
[----:B------:R-:W-:Y:S01]  /*1f20*/  ISETP.GT.U32.AND P0, PT, R13, RZ, PT ;  /* 0x000000ff0d00720c */ /* 0x000fe20003f04070 */
[----:B--2---:R-:W-:Y:S01]  /*1f30*/  IMAD.MOV.U32 R0, RZ, RZ, RZ ;  /* 0x000000ffff007224 */ /* 0x004fe200078e00ff */
[----:B------:R-:W-:-:S04]  /*1f40*/  SHF.R.S32.HI R15, RZ, 0x1f, R13 ;  /* 0x0000001fff0f7819 */ /* 0x000fc8000001140d */
[----:B------:R-:W-:-:S13]  /*1f50*/  ISETP.GT.U32.AND.EX P0, PT, R15, RZ, PT, P0 ;  /* 0x000000ff0f00720c */ /* 0x000fda0003f04100 */
[----:B------:R-:W-:-:S06]  /*1f60*/  @!P0 IMAD.IADD R5, R1, 0x1, R0 ;  /* 0x0000000101058824 */ /* 0x000fcc00078e0200 */
[----:B------:R-:W2:Y:S01]  /*1f70*/  @!P0 LDL.U8 R5, [R5] ;  /* 0x0000000005058983 */ /* 0x000ea20000100000 */
[----:B------:R-:W-:Y:S01]  /*1f80*/  @!P0 IADD3 R2, P1, PT, R0, R24, RZ ;  /* 0x0000001800028210 */ /* 0x000fe20007f3e0ff */
[----:B------:R-:W-:Y:S01]  /*1f90*/  @!P0 IMAD.MOV.U32 R0, RZ, RZ, 0x1 ;  /* 0x00000001ff008424 */ /* 0x000fe200078e00ff */
[----:B------:R-:W-:Y:S01]  /*1fa0*/  BSSY.RECONVERGENT B1, `(.L_x_40) ;  /* 0x000001f000017945 */ /* 0x000fe20003800200 */
[----:B------:R-:W-:-:S03]  /*1fb0*/  IMAD.MOV.U32 R6, RZ, RZ, RZ ;  /* 0x000000ffff067224 */ /* 0x000fc600078e00ff */
[CC--:B------:R-:W-:Y:S01]  /*1fc0*/  IADD3 R4, P3, PT, R13.reuse, -R0.reuse, RZ ;  /* 0x800000000d047210 */ /* 0x0c0fe20007f7e0ff */
[----:B------:R-:W-:Y:S01]  /*1fd0*/  @!P0 IMAD.X R3, R6, 0x1, R33, P1 ;  /* 0x0000000106038824 */ /* 0x000fe200008e0621 */
[----:B------:R-:W-:Y:S01]  /*1fe0*/  ISETP.GT.U32.AND P1, PT, R13, R0, PT ;  /* 0x000000000d00720c */ /* 0x000fe20003f24070 */
[----:B------:R-:W-:Y:S01]  /*1ff0*/  @!P0 IMAD.MOV.U32 R6, RZ, RZ, RZ ;  /* 0x000000ffff068224 */ /* 0x000fe200078e00ff */
[----:B------:R-:W-:-:S03]  /*2000*/  ISETP.LE.U32.AND P2, PT, R4, 0x3, PT ;  /* 0x000000030400780c */ /* 0x000fc60003f43070 */
[C---:B------:R-:W-:Y:S01]  /*2010*/  IMAD.X R4, R15.reuse, 0x1, ~R6, P3 ;  /* 0x000000010f047824 */ /* 0x040fe200018e0e06 */
[----:B------:R-:W-:-:S04]  /*2020*/  ISETP.GT.U32.AND.EX P1, PT, R15, R6, PT, P1 ;  /* 0x000000060f00720c */ /* 0x000fc80003f24110 */
[----:B------:R-:W-:Y:S01]  /*2030*/  ISETP.LE.U32.OR.EX P1, PT, R4, RZ, !P1, P2 ;  /* 0x000000ff0400720c */ /* 0x000fe20004f23520 */
[----:B--2---:R0:W-:-:S12]  /*2040*/  @!P0 STG.E.U8 desc[UR36][R2.64], R5 ;  /* 0x0000000502008986 */ /* 0x0041d8000c101124 */
[----:B------:R-:W-:Y:S05]  /*2050*/  @P1 BRA `(.L_x_41) ;  /* 0x00000000004c1947 */ /* 0x000fea0003800000 */
[----:B------:R-:W-:Y:S02]  /*2060*/  IADD3 R19, P1, PT, R13, -0x3, RZ ;  /* 0xfffffffd0d137810 */ /* 0x000fe40007f3e0ff */
[----:B------:R-:W-:Y:S02]  /*2070*/  PLOP3.LUT P0, PT, PT, PT, PT, 0x8, 0x80 ;  /* 0x000000000080781c */ /* 0x000fe40003f0e170 */
[----:B------:R-:W-:-:S11]  /*2080*/  IADD3.X R21, PT, PT, R15, -0x1, RZ, P1, !PT ;  /* 0xffffffff0f157810 */ /* 0x000fd60000ffe4ff */
.L_x_42:
[----:B------:R-:W-:-:S05]  /*2090*/  IMAD.IADD R4, R1, 0x1, R0 ;  /* 0x0000000101047824 */ /* 0x000fca00078e0200 */
[----:B0-2---:R-:W2:Y:S04]  /*20a0*/  LDL.U8 R5, [R4] ;  /* 0x0000000004057983 */ /* 0x005ea80000100000 */
[----:B------:R-:W3:Y:S04]  /*20b0*/  LDL.U8 R7, [R4+0x1] ;  /* 0x0000010004077983 */ /* 0x000ee80000100000 */
[----:B------:R-:W4:Y:S04]  /*20c0*/  LDL.U8 R9, [R4+0x2] ;  /* 0x0000020004097983 */ /* 0x000f280000100000 */
[----:B------:R-:W5:Y:S01]  /*20d0*/  LDL.U8 R11, [R4+0x3] ;  /* 0x00000300040b7983 */ /* 0x000f620000100000 */
[----:B------:R-:W-:-:S05]  /*20e0*/  IADD3 R2, P1, PT, R0, R24, RZ ;  /* 0x0000001800027210 */ /* 0x000fca0007f3e0ff */
[----:B------:R-:W-:Y:S01]  /*20f0*/  IMAD.X R3, R6, 0x1, R33, P1 ;  /* 0x0000000106037824 */ /* 0x000fe200008e0621 */
[----:B------:R-:W-:-:S05]  /*2100*/  IADD3 R0, P1, PT, R0, 0x4, RZ ;  /* 0x0000000400007810 */ /* 0x000fca0007f3e0ff */
[----:B------:R-:W-:Y:S01]  /*2110*/  IMAD.X R6, RZ, RZ, R6, P1 ;  /* 0x000000ffff067224 */ /* 0x000fe200008e0606 */
[----:B------:R-:W-:-:S04]  /*2120*/  ISETP.GE.U32.AND P1, PT, R0, R19, PT ;  /* 0x000000130000720c */ /* 0x000fc80003f26070 */
[----:B------:R-:W-:Y:S01]  /*2130*/  ISETP.GE.U32.AND.EX P1, PT, R6, R21, PT, P1 ;  /* 0x000000150600720c */ /* 0x000fe20003f26110 */
[----:B--2---:R2:W-:Y:S04]  /*2140*/  STG.E.U8 desc[UR36][R2.64], R5 ;  /* 0x0000000502007986 */ /* 0x0045e8000c101124 */
[----:B---3--:R2:W-:Y:S04]  /*2150*/  STG.E.U8 desc[UR36][R2.64+0x1], R7 ;  /* 0x0000010702007986 */ /* 0x0085e8000c101124 */
[----:B----4-:R2:W-:Y:S04]  /*2160*/  STG.E.U8 desc[UR36][R2.64+0x2], R9 ;  /* 0x0000020902007986 */ /* 0x0105e8000c101124 */
[----:B-----5:R2:W-:Y:S01]  /*2170*/  STG.E.U8 desc[UR36][R2.64+0x3], R11 ;  /* 0x0000030b02007986 */ /* 0x0205e2000c101124 */
[----:B------:R-:W-:Y:S05]  /*2180*/  @!P1 BRA `(.L_x_42) ;  /* 0xfffffffc00c09947 */ /* 0x000fea000383ffff */
.L_x_41:
[----:B------:R-:W-:Y:S05]  /*2190*/  BSYNC.RECONVERGENT B1 ;  /* 0x0000000000017941 */ /* 0x000fea0003800200 */
.L_x_40:
[CC--:B0-2---:R-:W-:Y:S02]  /*21a0*/  IADD3 R2, P3, PT, R13.reuse, -R0.reuse, RZ ;  /* 0x800000000d027210 */ /* 0x0c5fe40007f7e0ff */
[----:B------:R-:W-:Y:S02]  /*21b0*/  ISETP.GT.U32.AND P2, PT, R13, R0, PT ;  /* 0x000000000d00720c */ /* 0x000fe40003f44070 */
[----:B------:R-:W-:Y:S01]  /*21c0*/  ISETP.LE.U32.AND P1, PT, R2, 0x1, PT ;  /* 0x000000010200780c */ /* 0x000fe20003f23070 */
[C---:B------:R-:W-:Y:S01]  /*21d0*/  IMAD.X R2, R15.reuse, 0x1, ~R6, P3 ;  /* 0x000000010f027824 */ /* 0x040fe200018e0e06 */
[----:B------:R-:W-:-:S04]  /*21e0*/  ISETP.GT.U32.AND.EX P2, PT, R15, R6, PT, P2 ;  /* 0x000000060f00720c */ /* 0x000fc80003f44120 */
[----:B------:R-:W-:-:S13]  /*21f0*/  ISETP.LE.U32.OR.EX P1, PT, R2, RZ, !P2, P1 ;  /* 0x000000ff0200720c */ /* 0x000fda0005723510 */
[----:B------:R-:W-:Y:S01]  /*2200*/  @!P1 IMAD.IADD R4, R1, 0x1, R0 ;  /* 0x0000000101049824 */ /* 0x000fe200078e0200 */
[C---:B------:R-:W-:Y:S02]  /*2210*/  @!P1 IADD3 R2, P3, PT, R0.reuse, R24, RZ ;  /* 0x0000001800029210 */ /* 0x040fe40007f7e0ff */
[----:B------:R-:W-:Y:S02]  /*2220*/  @!P1 IADD3 R0, P2, PT, R0, 0x2, RZ ;  /* 0x0000000200009810 */ /* 0x000fe40007f5e0ff */
[----:B------:R-:W-:Y:S01]  /*2230*/  @!P1 PLOP3.LUT P0, PT, PT, PT, PT, 0x8, 0x80 ;  /* 0x000000000080981c */ /* 0x000fe20003f0e170 */
[----:B------:R-:W-:Y:S01]  /*2240*/  @!P1 IMAD.X R3, R6, 0x1, R33, P3 ;  /* 0x0000000106039824 */ /* 0x000fe200018e0621 */
[----:B------:R-:W2:Y:S01]  /*2250*/  @!P1 LDL.U8 R7, [R4] ;  /* 0x0000000004079983 */ /* 0x000ea20000100000 */
[----:B------:R-:W-:Y:S01]  /*2260*/  @!P1 IMAD.X R6, RZ, RZ, R6, P2 ;  /* 0x000000ffff069224 */ /* 0x000fe200010e0606 */
[----:B------:R-:W-:Y:S02]  /*2270*/  ISETP.LT.U32.AND P2, PT, R0, R13, PT ;  /* 0x0000000d0000720c */ /* 0x000fe40003f41070 */
[----:B------:R-:W3:Y:S02]  /*2280*/  @!P1 LDL.U8 R9, [R4+0x1] ;  /* 0x0000010004099983 */ /* 0x000ee40000100000 */
[----:B------:R-:W-:-:S13]  /*2290*/  ISETP.LT.U32.OR.EX P0, PT, R6, R15, P0, P2 ;  /* 0x0000000f0600720c */ /* 0x000fda0000701520 */
[----:B------:R-:W-:-:S06]  /*22a0*/  @P0 IMAD.IADD R5, R1, 0x1, R0 ;  /* 0x0000000101050824 */ /* 0x000fcc00078e0200 */
[----:B------:R-:W4:Y:S01]  /*22b0*/  @P0 LDL.U8 R5, [R5] ;  /* 0x0000000005050983 */ /* 0x000f220000100000 */
[----:B------:R-:W-:-:S05]  /*22c0*/  @P0 IADD3 R24, P2, PT, R0, R24, RZ ;  /* 0x0000001800180210 */ /* 0x000fca0007f5e0ff */
[----:B------:R-:W-:Y:S01]  /*22d0*/  @P0 IMAD.X R25, R6, 0x1, R33, P2 ;  /* 0x0000000106190824 */ /* 0x000fe200010e0621 */
[----:B--2---:R0:W-:Y:S04]  /*22e0*/  @!P1 STG.E.U8 desc[UR36][R2.64], R7 ;  /* 0x0000000702009986 */ /* 0x0041e8000c101124 */
[----:B---3--:R0:W-:Y:S04]  /*22f0*/  @!P1 STG.E.U8 desc[UR36][R2.64+0x1], R9 ;  /* 0x0000010902009986 */ /* 0x0081e8000c101124 */
[----:B----4-:R0:W-:Y:S02]  /*2300*/  @P0 STG.E.U8 desc[UR36][R24.64], R5 ;  /* 0x0000000518000986 */ /* 0x0101e4000c101124 */
.L_x_39:
[----:B------:R-:W-:Y:S05]  /*2310*/  BSYNC.RECONVERGENT B0 ;  /* 0x0000000000007941 */ /* 0x000fea0003800200 */
.L_x_38:
[----:B------:R-:W-:Y:S01]  /*2320*/  STG.E desc[UR36][R16.64], R13 ;  /* 0x0000000d10007986 */ /* 0x000fe2000c101924 */
[----:B------:R-:W-:Y:S05]  /*2330*/  EXIT ;  /* 0x000000000000794d */ /* 0x000fea0003800000 */
.L_x_43:
        /* <DEDUP_REMOVED lines=12> */
.L_x_88:


//--------------------- .text._Z6DecodePiPc       --------------------------
	.section	.text._Z6DecodePiPc,"ax",@progbits
	.align	128
        .global         _Z6DecodePiPc
        .type           _Z6DecodePiPc,@function
        .size           _Z6DecodePiPc,(.L_x_89 - _Z6DecodePiPc)
        .other          _Z6DecodePiPc,@"STO_CUDA_ENTRY STV_DEFAULT"
_Z6DecodePiPc:
.text._Z6DecodePiPc:
[----:B------:R-:W0:Y:S01]  /*0000*/  LDC R1, c[0x0][0x37c] ;  /* 0x0000df00ff017b82 */ /* 0x000e220000000800 */
[----:B------:R-:W1:Y:S07]  /*0010*/  S2R R0, SR_TID.X ;  /* 0x0000000000007919 */ /* 0x000e6e0000002100 */
[----:B------:R-:W1:Y:S01]  /*0020*/  S2UR UR4, SR_CTAID.X ;  /* 0x00000000000479c3 */ /* 0x000e620000002500 */
[----:B------:R-:W2:Y:S01]  /*0030*/  LDCU.64 UR6, c[0x0][0x388] ;  /* 0x00007100ff0677ac */ /* 0x000ea20008000a00 */
[----:B0-----:R-:W-:Y:S01]  /*0040*/  VIADD R1, R1, 0xffffff60 ;  /* 0xffffff6001017836 */ /* 0x001fe20000000000 */
[----:B------:R-:W0:Y:S05]  /*0050*/  LDCU.64 UR36, c[0x0][0x358] ;  /* 0x00006b00ff2477ac */ /* 0x000e2a0008000a00 */
[----:B------:R-:W1:Y:S01]  /*0060*/  LDC R3, c[0x0][0x360] ;  /* 0x0000d800ff037b82 */ /* 0x000e620000000800 */
[----:B------:R-:W-:-:S02]  /*0070*/  PRMT R29, RZ, 0x7610, R29 ;  /* 0x00007610ff1d7816 */ /* 0x000fc4000000001d */
[----:B------:R-:W-:Y:S02]  /*0080*/  PRMT R28, RZ, 0x7610, R28 ;  /* 0x00007610ff1c7816 */ /* 0x000fe4000000001c */
[----:B------:R-:W-:Y:S02]  /*0090*/  PRMT R27, RZ, 0x7610, R27 ;  /* 0x00007610ff1b7816 */ /* 0x000fe4000000001b */
[----:B------:R-:W-:Y:S01]  /*00a0*/  PRMT R26, RZ, 0x7610, R26 ;  /* 0x00007610ff1a7816 */ /* 0x000fe2000000001a */
[----:B------:R-:W3:Y:S01]  /*00b0*/  LDC.64 R16, c[0x0][0x380] ;  /* 0x0000e000ff107b82 */ /* 0x000ee20000000a00 */
[----:B-1----:R-:W-:-:S04]  /*00c0*/  IMAD R3, R3, UR4, R0 ;  /* 0x0000000403037c24 */ /* 0x002fc8000f8e0200 */
[----:B------:R-:W-:-:S05]  /*00d0*/  IMAD R35, R3, 0x96, RZ ;  /* 0x0000009603237824 */ /* 0x000fca00078e02ff */
[----:B------:R-:W-:Y:S02]  /*00e0*/  SHF.R.S32.HI R32, RZ, 0x1f, R35 ;  /* 0x0000001fff207819 */ /* 0x000fe40000011423 */
[----:B--2---:R-:W-:-:S04]  /*00f0*/  IADD3 R33, P0, PT, R35, UR6, RZ ;  /* 0x0000000623217c10 */ /* 0x004fc8000ff1e0ff */
[----:B------:R-:W-:Y:S01]  /*0100*/  IADD3.X R31, PT, PT, R32, UR7, RZ, P0, !PT ;  /* 0x00000007201f7c10 */ /* 0x000fe200087fe4ff */
[----:B------:R-:W-:-:S04]  /*0110*/  IMAD.MOV.U32 R18, RZ, RZ, R33 ;  /* 0x000000ffff127224 */ /* 0x000fc800078e0021 */
        /* <DEDUP_REMOVED lines=15> */
[----:B------:R0:W-:Y:S03]  /*0210*/  STL.64 [R1], RZ ;  /* 0x000000ff01007387 */ /* 0x0001e60000100a00 */
[----:B------:R-:W1:Y:S01]  /*0220*/  LDC.64 R6, c[0x4][R6] ;  /* 0x0100000006067b82 */ /* 0x000e620000000a00 */
        /* <DEDUP_REMOVED lines=20> */
[----:B------:R-:W-:-:S04]  /*0370*/  IMAD.WIDE R16, R3, 0x4, R16 ;  /* 0x0000000403107825 */ /* 0x000fc800078e0210 */
[----:B------:R-:W-:Y:S02]  /*0380*/  VIADD R23, R1, 0x96 ;  /* 0x0000009601177836 */ /* 0x000fe40000000000 */
[----:B------:R-:W-:Y:S02]  /*0390*/  IMAD.MOV.U32 R4, RZ, RZ, R2 ;  /* 0x000000ffff047224 */ /* 0x000fe400078e0002 */
[----:B01----:R-:W-:-:S07]  /*03a0*/  IMAD.MOV.U32 R5, RZ, RZ, R22 ;  /* 0x000000ffff057224 */ /* 0x003fce00078e0016 */
[----:B------:R-:W-:-:S07]  /*03b0*/  LEPC R20, `(.L_x_44) ;  /* 0x000000001014794e */ /* 0x000fce0000000000 */
[----:B-----5:R-:W-:Y:S05]  /*03c0*/  CALL.ABS.NOINC R6 ;  /* 0x0000000006007343 */ /* 0x020fea0003c00000 */
.L_x_44:
        /* <DEDUP_REMOVED lines=9> */
[----:B------:R-:W0:Y:S01]  /*0460*/  LDCU.64 UR4, c[0x0][0x388] ;  /* 0x00007100ff0477ac */ /* 0x000e220008000a00 */
[----:B------:R-:W-:Y:S02]  /*0470*/  SHF.R.U32.HI R0, RZ, 0x2, R3 ;  /* 0x00000002ff007819 */ /* 0x000fe40000011603 */
[----:B------:R-:W-:-:S03]  /*0480*/  IADD3 R10, P3, PT, R4, 0x3, RZ ;  /* 0x00000003040a7810 */ /* 0x000fc60007f7e0ff */
[----:B------:R-:W-:Y:S02]  /*0490*/  IMAD.SHL.U32 R0, R0, 0x4, RZ ;  /* 0x0000000400007824 */ /* 0x000fe400078e00ff */
[----:B------:R-:W-:-:S03]  /*04a0*/  IMAD.X R37, RZ, RZ, R5, P3 ;  /* 0x000000ffff257224 */ /* 0x000fc600018e0605 */
[----:B------:R-:W-:Y:S02]  /*04b0*/  LOP3.LUT R3, R0, 0x7c, RZ, 0xe2, !PT ;  /* 0x0000007c00037812 */ /* 0x000fe400078ee2ff */
[----:B------:R-:W-:-:S03]  /*04c0*/  LOP3.LUT R0, R2, 0x7c, RZ, 0xc0, !PT ;  /* 0x0000007c02007812 */ /* 0x000fc600078ec0ff */
[----:B------:R-:W-:Y:S01]  /*04d0*/  IMAD.MOV R3, RZ, RZ, -R3 ;  /* 0x000000ffff037224 */ /* 0x000fe200078e0a03 */
[----:B0-----:R-:W-:-:S04]  /*04e0*/  IADD3 R33, P4, PT, R35, UR4, RZ ;  /* 0x0000000423217c10 */ /* 0x001fc8000ff9e0ff */
[----:B------:R-:W-:Y:S02]  /*04f0*/  IADD3 R12, P2, PT, R33, 0x10, RZ ;  /* 0x00000010210c7810 */ /* 0x000fe40007f5e0ff */
[----:B------:R-:W-:-:S05]  /*0500*/  IADD3.X R31, PT, PT, R32, UR5, RZ, P4, !PT ;  /* 0x00000005201f7c10 */ /* 0x000fca000a7fe4ff */
[----:B------:R-:W-:-:S07]  /*0510*/  IMAD.X R11, RZ, RZ, R31, P2 ;  /* 0x000000ffff0b7224 */ /* 0x000fce00010e061f */
.L_x_49:
        /* <DEDUP_REMOVED lines=19> */
.L_x_48:
[----:B------:R-:W-:Y:S05]  /*0650*/  BSYNC.RECONVERGENT B1 ;  /* 0x0000000000017941 */ /* 0x000fea0003800200 */
.L_x_47:
[----:B------:R-:W-:Y:S05]  /*0660*/  @!P0 BRA `(.L_x_46) ;  /* 0x0000000000588947 */ /* 0x000fea0003800000 */
[----:B------:R-:W1:Y:S01]  /*0670*/  LDCU.64 UR4, c[0x0][0x388] ;  /* 0x00007100ff0477ac */ /* 0x000e620008000a00 */
[----:B------:R-:W-:-:S05]  /*0680*/  IADD3 R10, P0, PT, R0, R4, RZ ;  /* 0x00000004000a7210 */ /* 0x000fca0007f1e0ff */
[----:B------:R-:W-:Y:S01]  /*0690*/  IMAD.X R11, RZ, RZ, R5, P0 ;  /* 0x000000ffff0b7224 */ /* 0x000fe200000e0605 */
[----:B-1----:R-:W-:Y:S02]  /*06a0*/  IADD3 R8, P2, P3, R35, UR4, R0 ;  /* 0x0000000423087c10 */ /* 0x002fe4000fb5e000 */
[----:B------:R-:W-:Y:S02]  /*06b0*/  LOP3.LUT R0, R2, 0x3, RZ, 0xc0, !PT ;  /* 0x0000000302007812 */ /* 0x000fe400078ec0ff */
[----:B------:R-:W-:Y:S02]  /*06c0*/  IADD3 R8, P4, PT, R8, 0xd, RZ ;  /* 0x0000000d08087810 */ /* 0x000fe40007f9e0ff */
[----:B------:R-:W-:Y:S01]  /*06d0*/  IADD3.X R9, PT, PT, R32, UR5, RZ, P2, P3 ;  /* 0x0000000520097c10 */ /* 0x000fe200097e64ff */
[----:B------:R-:W-:-:S04]  /*06e0*/  IMAD.MOV R0, RZ, RZ, -R0 ;  /* 0x000000ffff007224 */ /* 0x000fc800078e0a00 */
[----:B------:R-:W-:-:S07]  /*06f0*/  IMAD.X R9, RZ, RZ, R9, P4 ;  /* 0x000000ffff097224 */ /* 0x000fce00020e0609 */
.L_x_50:
        /* <DEDUP_REMOVED lines=13> */
.L_x_46:
[----:B------:R-:W-:Y:S05]  /*07d0*/  BSYNC.RECONVERGENT B0 ;  /* 0x0000000000007941 */ /* 0x000fea0003800200 */
.L_x_45:
[----:B------:R-:W2:Y:S01]  /*07e0*/  LDG.E R16, desc[UR36][R16.64] ;  /* 0x0000002410107981 */ /* 0x000ea2000c1e1900 */
[----:B0-----:R-:W-:Y:S01]  /*07f0*/  VIADD R3, R2, 0xd ;  /* 0x0000000d02037836 */ /* 0x001fe20000000000 */
[----:B------:R-:W-:Y:S01]  /*0800*/  BSSY.RECONVERGENT B2, `(.L_x_51) ;  /* 0x00000be000027945 */ /* 0x000fe20003800200 */
[----:B------:R-:W-:Y:S02]  /*0810*/  PRMT R14, RZ, 0x7610, R14 ;  /* 0x00007610ff0e7816 */ /* 0x000fe4000000000e */
[----:B------:R-:W-:Y:S02]  /*0820*/  PRMT R11, RZ, 0x7610, R11 ;  /* 0x00007610ff0b7816 */ /* 0x000fe4000000000b */
[----:B------:R-:W-:Y:S02]  /*0830*/  PRMT R10, RZ, 0x7610, R10 ;  /* 0x00007610ff0a7816 */ /* 0x000fe4000000000a */
[----:B-1----:R-:W-:Y:S02]  /*0840*/  PRMT R13, RZ, 0x7610, R13 ;  /* 0x00007610ff0d7816 */ /* 0x002fe4000000000d */
[----:B------:R-:W-:-:S02]  /*0850*/  PRMT R9, RZ, 0x7610, R9 ;  /* 0x00007610ff097816 */ /* 0x000fc40000000009 */
[----:B------:R-:W-:Y:S02]  /*0860*/  PRMT R8, RZ, 0x7610, R8 ;  /* 0x00007610ff087816 */ /* 0x000fe40000000008 */
[----:B------:R-:W-:Y:S02]  /*0870*/  PRMT R12, RZ, 0x7610, R12 ;  /* 0x00007610ff0c7816 */ /* 0x000fe4000000000c */
[----:B--2---:R-:W-:Y:S02]  /*0880*/  ISETP.GE.AND P0, PT, R3, R16, PT ;  /* 0x000000100300720c */ /* 0x004fe40003f06270 */
[----:B------:R-:W-:-:S11]  /*0890*/  PRMT R3, RZ, 0x7610, R3 ;  /* 0x00007610ff037816 */ /* 0x000fd60000000003 */
        /* <DEDUP_REMOVED lines=37> */
[----:B------:R-:W-:Y:S01]  /*0af0*/  SHF.R.U32.HI R6, RZ, 0x2, R6 ;  /* 0x00000002ff067819 */ /* 0x000fe20000011606 */
[----:B------:R-:W0:Y:S01]  /*0b00*/  LDCU.64 UR4, c[0x0][0x388] ;  /* 0x00007100ff0477ac */ /* 0x000e220008000a00 */
[----:B------:R-:W-:Y:S01]  /*0b10*/  SHF.R.S32.HI R7, RZ, 0x1f, R2 ;  /* 0x0000001fff077819 */ /* 0x000fe20000011402 */
[----:B------:R-:W-:Y:S01]  /*0b20*/  BSSY.RELIABLE B0, `(.L_x_55) ;  /* 0x000005d000007945 */ /* 0x000fe20003800100 */
[----:B------:R-:W-:Y:S01]  /*0b30*/  VIADD R21, R1, 0x98 ;  /* 0x0000009801157836 */ /* 0x000fe20000000000 */
[----:B------:R-:W-:Y:S01]  /*0b40*/  LOP3.LUT R16, R0, 0x7c, RZ, 0xc0, !PT ;  /* 0x0000007c00107812 */ /* 0x000fe200078ec0ff */
[----:B------:R-:W-:Y:S01]  /*0b50*/  IMAD.SHL.U32 R20, R6, 0x4, RZ ;  /* 0x0000000406147824 */ /* 0x000fe200078e00ff */
[----:B------:R-:W-:-:S04]  /*0b60*/  IADD3 R6, P2, P3, R35, R2, R15 ;  /* 0x0000000223067210 */ /* 0x000fc80007b5e00f */
[----:B------:R-:W-:Y:S02]  /*0b70*/  LOP3.LUT R20, R20, 0x7c, RZ, 0xe2, !PT ;  /* 0x0000007c14147812 */ /* 0x000fe400078ee2ff */
[----:B------:R-:W-:-:S03]  /*0b80*/  IADD3.X R32, PT, PT, R32, R7, R17, P2, P3 ;  /* 0x0000000720207210 */ /* 0x000fc600017e6411 */
[----:B------:R-:W-:Y:S01]  /*0b90*/  IMAD.MOV R20, RZ, RZ, -R20 ;  /* 0x000000ffff147224 */ /* 0x000fe200078e0a14 */
[----:B0-----:R-:W-:-:S04]  /*0ba0*/  IADD3 R6, P0, PT, R6, UR4, RZ ;  /* 0x0000000406067c10 */ /* 0x001fc8000ff1e0ff */
[----:B------:R-:W-:Y:S02]  /*0bb0*/  ISETP.GE.AND P2, PT, R20, RZ, PT ;  /* 0x000000ff1400720c */ /* 0x000fe40003f46270 */
[----:B------:R-:W-:-:S04]  /*0bc0*/  IADD3 R6, P3, PT, R6, 0x1e, RZ ;  /* 0x0000001e06067810 */ /* 0x000fc80007f7e0ff */
[----:B------:R-:W-:-:S07]  /*0bd0*/  IADD3.X R7, PT, PT, RZ, UR5, R32, P3, P0 ;  /* 0x00000005ff077c10 */ /* 0x000fce0009fe0420 */
[----:B------:R-:W-:Y:S05]  /*0be0*/  @P2 BRA `(.L_x_56) ;  /* 0x0000000400402947 */ /* 0x000fea0003800000 */
[----:B------:R-:W-:Y:S01]  /*0bf0*/  IMAD.MOV R22, RZ, RZ, -R20 ;  /* 0x000000ffff167224 */ /* 0x000fe200078e0a14 */
[----:B------:R-:W-:Y:S01]  /*0c00*/  BSSY.RECONVERGENT B3, `(.L_x_57) ;  /* 0x000002f000037945 */ /* 0x000fe20003800200 */
[----:B------:R-:W-:-:S03]  /*0c10*/  PLOP3.LUT P0, PT, PT, PT, PT, 0x80, 0x8 ;  /* 0x000000000008781c */ /* 0x000fc60003f0f070 */
[----:B------:R-:W-:-:S13]  /*0c20*/  ISETP.GT.AND P2, PT, R22, 0xc, PT ;  /* 0x0000000c1600780c */ /* 0x000fda0003f44270 */
[----:B------:R-:W-:Y:S05]  /*0c30*/  @!P2 BRA `(.L_x_58) ;  /* 0x0000000000aca947 */ /* 0x000fea0003800000 */
[----:B------:R-:W-:-:S13]  /*0c40*/  PLOP3.LUT P0, PT, PT, PT, PT, 0x8, 0x80 ;  /* 0x000000000080781c */ /* 0x000fda0003f0e170 */
.L_x_59:
[----:B------:R-:W2:Y:S04]  /*0c50*/  LDG.E.U8 R22, desc[UR36][R6.64+-0x3] ;  /* 0xfffffd2406167981 */ /* 0x000ea8000c1e1100 */
[----:B------:R-:W2:Y:S04]  /*0c60*/  LDG.E.U8 R35, desc[UR36][R6.64+-0x2] ;  /* 0xfffffe2406237981 */ /* 0x000ea8000c1e1100 */
[----:B------:R-:W3:Y:S04]  /*0c70*/  LDG.E.U8 R32, desc[UR36][R6.64+-0x1] ;  /* 0xffffff2406207981 */ /* 0x000ee8000c1e1100 */
[----:B------:R-:W3:Y:S04]  /*0c80*/  LDG.E.U8 R37, desc[UR36][R6.64] ;  /* 0x0000002406257981 */ /* 0x000ee8000c1e1100 */
[----:B------:R-:W4:Y:S01]  /*0c90*/  LDG.E.U8 R34, desc[UR36][R6.64+0x1] ;  /* 0x0000012406227981 */ /* 0x000f22000c1e1100 */
[----:B--2---:R-:W-:-:S03]  /*0ca0*/  PRMT R22, R35, 0x7604, R22 ;  /* 0x0000760423167816 */ /* 0x004fc60000000016 */
[----:B------:R-:W4:Y:S04]  /*0cb0*/  LDG.E.U8 R35, desc[UR36][R6.64+0x2] ;  /* 0x0000022406237981 */ /* 0x000f28000c1e1100 */
[----:B------:R0:W-:Y:S01]  /*0cc0*/  STL.U16 [R21+-0x2], R22 ;  /* 0xfffffe1615007387 */ /* 0x0001e20000100400 */
[----:B---3--:R-:W-:-:S03]  /*0cd0*/  PRMT R32, R37, 0x7604, R32 ;  /* 0x0000760425207816 */ /* 0x008fc60000000020 */
[----:B------:R-:W2:Y:S01]  /*0ce0*/  LDG.E.U8 R37, desc[UR36][R6.64+0x4] ;  /* 0x0000042406257981 */ /* 0x000ea2000c1e1100 */
[----:B------:R-:W-:-:S03]  /*0cf0*/  PRMT R36, R32, 0x7610, R36 ;  /* 0x0000761020247816 */ /* 0x000fc60000000024 */
[----:B------:R-:W2:Y:S04]  /*0d00*/  LDG.E.U8 R32, desc[UR36][R6.64+0x3] ;  /* 0x0000032406207981 */ /* 0x000ea8000c1e1100 */
[----:B0-----:R-:W3:Y:S01]  /*0d10*/  LDG.E.U8 R22, desc[UR36][R6.64+0x5] ;  /* 0x0000052406167981 */ /* 0x001ee2000c1e1100 */
[----:B----4-:R-:W-:-:S03]  /*0d20*/  PRMT R34, R35, 0x7604, R34 ;  /* 0x0000760423227816 */ /* 0x010fc60000000022 */
[----:B------:R-:W3:Y:S01]  /*0d30*/  LDG.E.U8 R35, desc[UR36][R6.64+0x6] ;  /* 0x0000062406237981 */ /* 0x000ee2000c1e1100 */
[----:B------:R-:W-:-:S03]  /*0d40*/  PRMT R36, R36, 0x5410, R34 ;  /* 0x0000541024247816 */ /* 0x000fc60000000022 */
[----:B------:R-:W4:Y:S01]  /*0d50*/  LDG.E.U8 R34, desc[UR36][R6.64+0xb] ;  /* 0x00000b2406227981 */ /* 0x000f22000c1e1100 */
[----:B--2---:R-:W-:-:S03]  /*0d60*/  PRMT R32, R37, 0x7604, R32 ;  /* 0x0000760425207816 */ /* 0x004fc60000000020 */
[----:B------:R0:W-:Y:S04]  /*0d70*/  STL [R21], R36 ;  /* 0x0000002415007387 */ /* 0x0001e80000100800 */
[----:B------:R-:W2:Y:S01]  /*0d80*/  LDG.E.U8 R37, desc[UR36][R6.64+0x8] ;  /* 0x0000082406257981 */ /* 0x000ea2000c1e1100 */
[----:B0-----:R-:W-:-:S03]  /*0d90*/  PRMT R36, R32, 0x7610, R36 ;  /* 0x0000761020247816 */ /* 0x001fc60000000024 */
[----:B------:R-:W2:Y:S01]  /*0da0*/  LDG.E.U8 R32, desc[UR36][R6.64+0x7] ;  /* 0x0000072406207981 */ /* 0x000ea2000c1e1100 */
[----:B---3--:R-:W-:-:S03]  /*0db0*/  PRMT R22, R35, 0x7604, R22 ;  /* 0x0000760423167816 */ /* 0x008fc60000000016 */
[----:B------:R-:W3:Y:S01]  /*0dc0*/  LDG.E.U8 R35, desc[UR36][R6.64+0xa] ;  /* 0x00000a2406237981 */ /* 0x000ee2000c1e1100 */
[----:B------:R-:W-:Y:S02]  /*0dd0*/  PRMT R36, R36, 0x5410, R22 ;  /* 0x0000541024247816 */ /* 0x000fe40000000016 */
[----:B--2---:R-:W-:Y:S02]  /*0de0*/  PRMT R22, R37, 0x7604, R32 ;  /* 0x0000760425167816 */ /* 0x004fe40000000020 */
[----:B------:R-:W3:Y:S04]  /*0df0*/  LDG.E.U8 R32, desc[UR36][R6.64+0x9] ;  /* 0x0000092406207981 */ /* 0x000ee8000c1e1100 */
[----:B------:R-:W4:Y:S01]  /*0e00*/  LDG.E.U8 R37, desc[UR36][R6.64+0xc] ;  /* 0x00000c2406257981 */ /* 0x000f22000c1e1100 */
[----:B------:R-:W-:-:S05]  /*0e10*/  VIADD R20, R20, 0x10 ;  /* 0x0000001014147836 */ /* 0x000fca0000000000 */
[----:B------:R-:W-:Y:S01]  /*0e20*/  ISETP.GE.AND P2, PT, R20, -0xc, PT ;  /* 0xfffffff41400780c */ /* 0x000fe20003f46270 */
[----:B------:R-:W-:Y:S01]  /*0e30*/  STL [R21+0x4], R36 ;  /* 0x0000042415007387 */ /* 0x000fe20000100800 */
[----:B---3--:R-:W-:-:S04]  /*0e40*/  PRMT R32, R35, 0x7604, R32 ;  /* 0x0000760423207816 */ /* 0x008fc80000000020 */
[----:B------:R-:W-:Y:S02]  /*0e50*/  PRMT R22, R22, 0x5410, R32 ;  /* 0x0000541016167816 */ /* 0x000fe40000000020 */
[----:B------:R-:W-:Y:S02]  /*0e60*/  IADD3 R32, P3, PT, R6, 0x10, RZ ;  /* 0x0000001006207810 */ /* 0x000fe40007f7e0ff */
[----:B----4-:R-:W-:-:S03]  /*0e70*/  PRMT R34, R37, 0x7604, R34 ;  /* 0x0000760425227816 */ /* 0x010fc60000000022 */
[----:B------:R-:W-:Y:S01]  /*0e80*/  IMAD.X R35, RZ, RZ, R7, P3 ;  /* 0x000000ffff237224 */ /* 0x000fe200018e0607 */
[----:B------:R-:W-:Y:S01]  /*0e90*/  STL [R21+0x8], R22 ;  /* 0x0000081615007387 */ /* 0x000fe20000100800 */
[----:B------:R-:W-:Y:S02]  /*0ea0*/  IMAD.MOV.U32 R6, RZ, RZ, R32 ;  /* 0x000000ffff067224 */ /* 0x000fe400078e0020 */
[----:B------:R-:W-:Y:S01]  /*0eb0*/  IMAD.MOV.U32 R7, RZ, RZ, R35 ;  /* 0x000000ffff077224 */ /* 0x000fe200078e0023 */
[----:B------:R0:W-:Y:S02]  /*0ec0*/  STL.U16 [R21+0xc], R34 ;  /* 0x00000c2215007387 */ /* 0x0001e40000100400 */
[----:B0-----:R-:W-:Y:S01]  /*0ed0*/  VIADD R21, R21, 0x10 ;  /* 0x0000001015157836 */ /* 0x001fe20000000000 */
[----:B------:R-:W-:Y:S06]  /*0ee0*/  @!P2 BRA `(.L_x_59) ;  /* 0xfffffffc0058a947 */ /* 0x000fec000383ffff */
.L_x_58:
[----:B------:R-:W-:Y:S05]  /*0ef0*/  BSYNC.RECONVERGENT B3 ;  /* 0x0000000000037941 */ /* 0x000fea0003800200 */
.L_x_57:
[----:B------:R-:W-:Y:S01]  /*0f00*/  IMAD.MOV R22, RZ, RZ, -R20 ;  /* 0x000000ffff167224 */ /* 0x000fe200078e0a14 */
[----:B------:R-:W-:Y:S04]  /*0f10*/  BSSY.RECONVERGENT B3, `(.L_x_60) ;  /* 0x000001a000037945 */ /* 0x000fe80003800200 */
[----:B------:R-:W-:-:S13]  /*0f20*/  ISETP.GT.AND P2, PT, R22, 0x4, PT ;  /* 0x000000041600780c */ /* 0x000fda0003f44270 */
[----:B------:R-:W-:Y:S05]  /*0f30*/  @!P2 BRA `(.L_x_61) ;  /* 0x00000000005ca947 */ /* 0x000fea0003800000 */
[----:B------:R-:W2:Y:S04]  /*0f40*/  LDG.E.U8 R22, desc[UR36][R6.64+-0x3] ;  /* 0xfffffd2406167981 */ /* 0x000ea8000c1e1100 */
[----:B------:R-:W2:Y:S04]  /*0f50*/  LDG.E.U8 R35, desc[UR36][R6.64+-0x2] ;  /* 0xfffffe2406237981 */ /* 0x000ea8000c1e1100 */
[----:B------:R-:W3:Y:S04]  /*0f60*/  LDG.E.U8 R34, desc[UR36][R6.64+-0x1] ;  /* 0xffffff2406227981 */ /* 0x000ee8000c1e1100 */
[----:B------:R-:W3:Y:S04]  /*0f70*/  LDG.E.U8 R37, desc[UR36][R6.64] ;  /* 0x0000002406257981 */ /* 0x000ee8000c1e1100 */
[----:B------:R-:W4:Y:S01]  /*0f80*/  LDG.E.U8 R36, desc[UR36][R6.64+0x3] ;  /* 0x0000032406247981 */ /* 0x000f22000c1e1100 */
[----:B--2---:R-:W-:-:S03]  /*0f90*/  PRMT R32, R35, 0x7604, R22 ;  /* 0x0000760423207816 */ /* 0x004fc60000000016 */
[----:B------:R-:W2:Y:S04]  /*0fa0*/  LDG.E.U8 R35, desc[UR36][R6.64+0x2] ;  /* 0x0000022406237981 */ /* 0x000ea8000c1e1100 */
[----:B------:R0:W-:Y:S01]  /*0fb0*/  STL.U16 [R21+-0x2], R32 ;  /* 0xfffffe2015007387 */ /* 0x0001e20000100400 */
[----:B---3--:R-:W-:-:S03]  /*0fc0*/  PRMT R22, R37, 0x7604, R34 ;  /* 0x0000760425167816 */ /* 0x008fc60000000022 */
[----:B------:R-:W2:Y:S04]  /*0fd0*/  LDG.E.U8 R34, desc[UR36][R6.64+0x1] ;  /* 0x0000012406227981 */ /* 0x000ea8000c1e1100 */
[----:B------:R1:W4:Y:S01]  /*0fe0*/  LDG.E.U8 R37, desc[UR36][R6.64+0x4] ;  /* 0x0000042406257981 */ /* 0x000322000c1e1100 */
[----:B0-----:R-:W-:Y:S01]  /*0ff0*/  IADD3 R32, P2, PT, R6, 0x8, RZ ;  /* 0x0000000806207810 */ /* 0x001fe20007f5e0ff */
[----:B------:R-:W-:Y:S01]  /*1000*/  VIADD R20, R20, 0x8 ;  /* 0x0000000814147836 */ /* 0x000fe20000000000 */
[----:B------:R-:W-:-:S03]  /*1010*/  PLOP3.LUT P0, PT, PT, PT, PT, 0x8, 0x80 ;  /* 0x000000000080781c */ /* 0x000fc60003f0e170 */
[----:B-1----:R-:W-:Y:S01]  /*1020*/  IMAD.MOV.U32 R6, RZ, RZ, R32 ;  /* 0x000000ffff067224 */ /* 0x002fe200078e0020 */
[----:B--2---:R-:W-:Y:S01]  /*1030*/  PRMT R34, R35, 0x7604, R34 ;  /* 0x0000760423227816 */ /* 0x004fe20000000022 */
[----:B------:R-:W-:-:S03]  /*1040*/  IMAD.X R35, RZ, RZ, R7, P2 ;  /* 0x000000ffff237224 */ /* 0x000fc600010e0607 */
[----:B------:R-:W-:Y:S02]  /*1050*/  PRMT R22, R22, 0x5410, R34 ;  /* 0x0000541016167816 */ /* 0x000fe40000000022 */
[----:B----4-:R-:W-:Y:S01]  /*1060*/  PRMT R36, R37, 0x7604, R36 ;  /* 0x0000760425247816 */ /* 0x010fe20000000024 */
[----:B------:R-:W-:Y:S02]  /*1070*/  IMAD.MOV.U32 R7, RZ, RZ, R35 ;  /* 0x000000ffff077224 */ /* 0x000fe400078e0023 */
[----:B------:R-:W-:Y:S04]  /*1080*/  STL [R21], R22 ;  /* 0x0000001615007387 */ /* 0x000fe80000100800 */
[----:B------:R0:W-:Y:S02]  /*1090*/  STL.U16 [R21+0x4], R36 ;  /* 0x0000042415007387 */ /* 0x0001e40000100400 */
[----:B0-----:R-:W-:-:S07]  /*10a0*/  VIADD R21, R21, 0x8 ;  /* 0x0000000815157836 */ /* 0x001fce0000000000 */
.L_x_61:
[----:B------:R-:W-:Y:S05]  /*10b0*/  BSYNC.RECONVERGENT B3 ;  /* 0x0000000000037941 */ /* 0x000fea0003800200 */
.L_x_60:
[----:B------:R-:W-:-:S13]  /*10c0*/  ISETP.NE.OR P0, PT, R20, RZ, P0 ;  /* 0x000000ff1400720c */ /* 0x000fda0000705670 */
[----:B------:R-:W-:Y:S05]  /*10d0*/  @!P0 BREAK.RELIABLE B0 ;  /* 0x0000000000008942 */ /* 0x000fea0003800100 */
[----:B------:R-:W-:Y:S05]  /*10e0*/  @!P0 BRA `(.L_x_54) ;  /* 0x0000000000448947 */ /* 0x000fea0003800000 */
.L_x_56:
[----:B------:R-:W-:Y:S05]  /*10f0*/  BSYNC.RELIABLE B0 ;  /* 0x0000000000007941 */ /* 0x000fea0003800100 */
.L_x_55:
[----:B------:R-:W2:Y:S04]  /*1100*/  LDG.E.U8 R22, desc[UR36][R6.64+-0x3] ;  /* 0xfffffd2406167981 */ /* 0x000ea8000c1e1100 */
[----:B------:R-:W2:Y:S04]  /*1110*/  LDG.E.U8 R35, desc[UR36][R6.64+-0x2] ;  /* 0xfffffe2406237981 */ /* 0x000ea8000c1e1100 */
[----:B------:R-:W3:Y:S04]  /*1120*/  LDG.E.U8 R32, desc[UR36][R6.64+-0x1] ;  /* 0xffffff2406207981 */ /* 0x000ee8000c1e1100 */
[----:B------:R0:W3:Y:S01]  /*1130*/  LDG.E.U8 R37, desc[UR36][R6.64] ;  /* 0x0000002406257981 */ /* 0x0000e2000c1e1100 */
[----:B------:R-:W-:Y:S01]  /*1140*/  VIADD R20, R20, 0x4 ;  /* 0x0000000414147836 */ /* 0x000fe20000000000 */
[----:B------:R-:W-:-:S04]  /*1150*/  IADD3 R34, P2, PT, R6, 0x4, RZ ;  /* 0x0000000406227810 */ /* 0x000fc80007f5e0ff */
[----:B------:R-:W-:Y:S01]  /*1160*/  ISETP.NE.AND P0, PT, R20, RZ, PT ;  /* 0x000000ff1400720c */ /* 0x000fe20003f05270 */
[----:B0-----:R-:W-:Y:S01]  /*1170*/  IMAD.MOV.U32 R6, RZ, RZ, R34 ;  /* 0x000000ffff067224 */ /* 0x001fe200078e0022 */
[----:B--2---:R-:W-:Y:S01]  /*1180*/  PRMT R22, R35, 0x7604, R22 ;  /* 0x0000760423167816 */ /* 0x004fe20000000016 */
[----:B------:R-:W-:-:S04]  /*1190*/  IMAD.X R35, RZ, RZ, R7, P2 ;  /* 0x000000ffff237224 */ /* 0x000fc800010e0607 */
[----:B------:R-:W-:Y:S01]  /*11a0*/  STL.U16 [R21+-0x2], R22 ;  /* 0xfffffe1615007387 */ /* 0x000fe20000100400 */
[----:B------:R-:W-:Y:S01]  /*11b0*/  IMAD.MOV.U32 R7, RZ, RZ, R35 ;  /* 0x000000ffff077224 */ /* 0x000fe200078e0023 */
[----:B---3--:R-:W-:-:S05]  /*11c0*/  PRMT R32, R37, 0x7604, R32 ;  /* 0x0000760425207816 */ /* 0x008fca0000000020 */
[----:B------:R0:W-:Y:S02]  /*11d0*/  STL.U16 [R21], R32 ;  /* 0x0000002015007387 */ /* 0x0001e40000100400 */
[----:B0-----:R-:W-:Y:S01]  /*11e0*/  VIADD R21, R21, 0x4 ;  /* 0x0000000415157836 */ /* 0x001fe20000000000 */
[----:B------:R-:W-:Y:S06]  /*11f0*/  @P0 BRA `(.L_x_55) ;  /* 0xfffffffc00c00947 */ /* 0x000fec000383ffff */
.L_x_54:
[----:B------:R-:W-:Y:S05]  /*1200*/  BSYNC.RECONVERGENT B1 ;  /* 0x0000000000017941 */ /* 0x000fea0003800200 */
.L_x_53:
[----:B------:R-:W-:-:S13]  /*1210*/  LOP3.LUT P0, RZ, R0, 0x3, RZ, 0xc0, !PT ;  /* 0x0000000300ff7812 */ /* 0x000fda000780c0ff */
[----:B------:R-:W-:Y:S05]  /*1220*/  @!P0 BRA `(.L_x_52) ;  /* 0x00000000006c8947 */ /* 0x000fea0003800000 */
[----:B------:R-:W0:Y:S01]  /*1230*/  S2R R7, SR_TID.X ;  /* 0x0000000000077919 */ /* 0x000e220000002100 */
[----:B------:R-:W0:Y:S01]  /*1240*/  S2UR UR4, SR_CTAID.X ;  /* 0x00000000000479c3 */ /* 0x000e220000002500 */
[----:B------:R-:W1:Y:S01]  /*1250*/  LDCU.64 UR6, c[0x0][0x388] ;  /* 0x00007100ff0677ac */ /* 0x000e620008000a00 */
[----:B------:R-:W-:-:S05]  /*1260*/  LOP3.LUT R0, R0, 0x3, RZ, 0xc0, !PT ;  /* 0x0000000300007812 */ /* 0x000fca00078ec0ff */
[----:B------:R-:W-:Y:S01]  /*1270*/  IMAD.MOV R0, RZ, RZ, -R0 ;  /* 0x000000ffff007224 */ /* 0x000fe200078e0a00 */
[----:B------:R-:W0:Y:S02]  /*1280*/  LDC R6, c[0x0][0x360] ;  /* 0x0000d800ff067b82 */ /* 0x000e240000000800 */
[----:B0-----:R-:W-:-:S04]  /*1290*/  IMAD R6, R6, UR4, R7 ;  /* 0x0000000406067c24 */ /* 0x001fc8000f8e0207 */
[----:B------:R-:W-:-:S05]  /*12a0*/  IMAD R6, R6, 0x96, RZ ;  /* 0x0000009606067824 */ /* 0x000fca00078e02ff */
[----:B------:R-:W-:Y:S02]  /*12b0*/  IADD3 R7, P3, P4, R6, R2, R15 ;  /* 0x0000000206077210 */ /* 0x000fe40007c7e00f */
[----:B------:R-:W-:Y:S02]  /*12c0*/  SHF.R.S32.HI R15, RZ, 0x1f, R2 ;  /* 0x0000001fff0f7819 */ /* 0x000fe40000011402 */
[----:B------:R-:W-:Y:S02]  /*12d0*/  SHF.R.S32.HI R6, RZ, 0x1f, R6 ;  /* 0x0000001fff067819 */ /* 0x000fe40000011406 */
[----:B-1----:R-:W-:Y:S02]  /*12e0*/  IADD3 R7, P0, P2, R7, UR6, R16 ;  /* 0x0000000607077c10 */ /* 0x002fe4000fa1e010 */
[----:B------:R-:W-:Y:S01]  /*12f0*/  IADD3.X R6, PT, PT, R6, R15, R17, P3, P4 ;  /* 0x0000000f06067210 */ /* 0x000fe20001fe8411 */
[----:B------:R-:W-:Y:S01]  /*1300*/  IMAD.IADD R15, R16, 0x1, R23 ;  /* 0x00000001100f7824 */ /* 0x000fe200078e0217 */
[----:B------:R-:W-:-:S02]  /*1310*/  IADD3 R17, P3, PT, R7, 0x1b, RZ ;  /* 0x0000001b07117810 */ /* 0x000fc40007f7e0ff */
[----:B------:R-:W-:-:S05]  /*1320*/  IADD3.X R6, PT, PT, R6, UR7, RZ, P0, P2 ;  /* 0x0000000706067c10 */ /* 0x000fca00087e44ff */
[----:B------:R-:W-:-:S07]  /*1330*/  IMAD.X R16, RZ, RZ, R6, P3 ;  /* 0x000000ffff107224 */ /* 0x000fce00018e0606 */
.L_x_62:
[----:B------:R-:W-:Y:S02]  /*1340*/  IMAD.MOV.U32 R6, RZ, RZ, R17 ;  /* 0x000000ffff067224 */ /* 0x000fe400078e0011 */
[----:B------:R-:W-:-:S05]  /*1350*/  IMAD.MOV.U32 R7, RZ, RZ, R16 ;  /* 0x000000ffff077224 */ /* 0x000fca00078e0010 */
[----:B------:R-:W2:Y:S01]  /*1360*/  LDG.E.U8 R6, desc[UR36][R6.64] ;  /* 0x0000002406067981 */ /* 0x000ea2000c1e1100 */
[----:B------:R-:W-:Y:S01]  /*1370*/  VIADD R0, R0, 0x1 ;  /* 0x0000000100007836 */ /* 0x000fe20000000000 */
[----:B------:R-:W-:-:S04]  /*1380*/  IADD3 R17, P2, PT, R17, 0x1, RZ ;  /* 0x0000000111117810 */ /* 0x000fc80007f5e0ff */
[----:B------:R-:W-:Y:S01]  /*1390*/  ISETP.NE.AND P0, PT, R0, RZ, PT ;  /* 0x000000ff0000720c */ /* 0x000fe20003f05270 */
[----:B------:R-:W-:Y:S01]  /*13a0*/  IMAD.X R16, RZ, RZ, R16, P2 ;  /* 0x000000ffff107224 */ /* 0x000fe200010e0610 */
[----:B--2---:R0:W-:Y:S02]  /*13b0*/  STL.U8 [R15], R6 ;  /* 0x000000060f007387 */ /* 0x0041e40000100000 */
[----:B0-----:R-:W-:-:S09]  /*13c0*/  VIADD R15, R15, 0x1 ;  /* 0x000000010f0f7836 */ /* 0x001fd20000000000 */
[----:B------:R-:W-:Y:S05]  /*13d0*/  @P0 BRA `(.L_x_62) ;  /* 0xfffffffc00d80947 */ /* 0x000fea000383ffff */
.L_x_52:
[----:B------:R-:W-:Y:S05]  /*13e0*/  BSYNC.RECONVERGENT B2 ;  /* 0x0000000000027941 */ /* 0x000fea0003800200 */
.L_x_51:
        /* <DEDUP_REMOVED lines=25> */
.L_x_68:
        /* <DEDUP_REMOVED lines=17> */
.L_x_67:
[----:B------:R-:W-:-:S07]  /*1690*/  VIADD R6, R21, 0x3 ;  /* 0x0000000315067836 */ /* 0x000fce0000000000 */
.L_x_66:
[----:B------:R-:W-:Y:S05]  /*16a0*/  BSYNC.RECONVERGENT B1 ;  /* 0x0000000000017941 */ /* 0x000fea0003800200 */
.L_x_65:
        /* <DEDUP_REMOVED lines=9> */
.L_x_72:
        /* <DEDUP_REMOVED lines=13> */
.L_x_71:
[----:B------:R-:W-:-:S07]  /*1810*/  IMAD.MOV.U32 R6, RZ, RZ, R17 ;  /* 0x000000ffff067224 */ /* 0x000fce00078e0011 */
.L_x_70:
[----:B------:R-:W-:Y:S05]  /*1820*/  BSYNC.RECONVERGENT B1 ;  /* 0x0000000000017941 */ /* 0x000fea0003800200 */
.L_x_69:
[----:B------:R-:W-:-:S07]  /*1830*/  VIADD R6, R6, 0x2 ;  /* 0x0000000206067836 */ /* 0x000fce0000000000 */
.L_x_64:
[----:B------:R-:W-:Y:S05]  /*1840*/  BSYNC.RECONVERGENT B0 ;  /* 0x0000000000007941 */ /* 0x000fea0003800200 */
.L_x_63:
[----:B------:R-:W-:Y:S01]  /*1850*/  IMAD.IADD R5, R1, 0x1, R16 ;  /* 0x0000000101057824 */ /* 0x000fe200078e0210 */
[----:B------:R-:W-:Y:S01]  /*1860*/  BSSY.RECONVERGENT B0, `(.L_x_73) ;  /* 0x0000009000007945 */ /* 0x000fe20003800200 */
[----:B------:R-:W-:-:S03]  /*1870*/  IMAD.MOV.U32 R2, RZ, RZ, RZ ;  /* 0x000000ffff027224 */ /* 0x000fc600078e00ff */
[----:B------:R2:W-:Y:S04]  /*1880*/  STL.U8 [R5], R0 ;  /* 0x0000000005007387 */ /* 0x0005e80000100000 */
.L_x_74:
[----:B------:R-:W-:-:S06]  /*1890*/  IMAD.IADD R4, R1, 0x1, R2 ;  /* 0x0000000101047824 */ /* 0x000fcc00078e0202 */
[----:B------:R-:W3:Y:S01]  /*18a0*/  LDL.U8 R4, [R4+0x96] ;  /* 0x0000960004047983 */ /* 0x000ee20000100000 */
[----:B-1----:R-:W-:Y:S02]  /*18b0*/  IMAD.MOV.U32 R19, RZ, RZ, R2 ;  /* 0x000000ffff137224 */ /* 0x002fe400078e0002 */
[----:B------:R-:W-:Y:S01]  /*18c0*/  VIADD R2, R2, 0x1 ;  /* 0x0000000102027836 */ /* 0x000fe20000000000 */
[----:B---3--:R-:W-:-:S13]  /*18d0*/  ISETP.NE.AND P0, PT, R4, RZ, PT ;  /* 0x000000ff0400720c */ /* 0x008fda0003f05270 */
[----:B------:R-:W-:Y:S05]  /*18e0*/  @P0 BRA `(.L_x_74) ;  /* 0xfffffffc00e80947 */ /* 0x000fea000383ffff */
[----:B------:R-:W-:Y:S05]  /*18f0*/  BSYNC.RECONVERGENT B0 ;  /* 0x0000000000007941 */ /* 0x000fea0003800200 */
.L_x_73:
[----:B------:R-:W-:Y:S01]  /*1900*/  ISETP.NE.AND P0, PT, R19, RZ, PT ;  /* 0x000000ff1300720c */ /* 0x000fe20003f05270 */
[----:B------:R-:W-:-:S12]  /*1910*/  BSSY.RECONVERGENT B0, `(.L_x_75) ;  /* 0x000002a000007945 */ /* 0x000fd80003800200 */
[----:B------:R-:W-:Y:S05]  /*1920*/  @!P0 BRA `(.L_x_76) ;  /* 0x0000000000a08947 */ /* 0x000fea0003800000 */
[C---:B------:R-:W-:Y:S01]  /*1930*/  ISETP.GE.U32.AND P0, PT, R19.reuse, 0x4, PT ;  /* 0x000000041300780c */ /* 0x040fe20003f06070 */
[----:B------:R-:W-:Y:S01]  /*1940*/  BSSY.RECONVERGENT B1, `(.L_x_77) ;  /* 0x0000019000017945 */ /* 0x000fe20003800200 */
[----:B------:R-:W-:Y:S01]  /*1950*/  LOP3.LUT R21, R19, 0x3, RZ, 0xc0, !PT ;  /* 0x0000000313157812 */ /* 0x000fe200078ec0ff */
[----:B------:R-:W-:-:S03]  /*1960*/  IMAD.MOV.U32 R2, RZ, RZ, RZ ;  /* 0x000000ffff027224 */ /* 0x000fc600078e00ff */
[----:B------:R-:W-:-:S07]  /*1970*/  ISETP.NE.AND P1, PT, R21, RZ, PT ;  /* 0x000000ff1500720c */ /* 0x000fce0003f25270 */
[----:B------:R-:W-:Y:S06]  /*1980*/  @!P0 BRA `(.L_x_78) ;  /* 0x0000000000508947 */ /* 0x000fec0003800000 */
[----:B------:R-:W-:Y:S01]  /*1990*/  LOP3.LUT R4, R19, 0xfffffffc, RZ, 0xc0, !PT ;  /* 0xfffffffc13047812 */ /* 0x000fe200078ec0ff */
[----:B------:R-:W-:Y:S01]  /*19a0*/  VIADD R17, R1, 0x98 ;  /* 0x0000009801117836 */ /* 0x000fe20000000000 */
[----:B------:R-:W-:-:S03]  /*19b0*/  LOP3.LUT R2, R19, 0x7ffffffc, RZ, 0xc0, !PT ;  /* 0x7ffffffc13027812 */ /* 0x000fc600078ec0ff */
[----:B------:R-:W-:-:S07]  /*19c0*/  IMAD.MOV R4, RZ, RZ, -R4 ;  /* 0x000000ffff047224 */ /* 0x000fce00078e0a04 */
.L_x_79:
[----:B01----:R-:W2:Y:S01]  /*19d0*/  LDL.U16 R7, [R17+-0x2] ;  /* 0xfffffe0011077983 */ /* 0x003ea20000100400 */
        /* <DEDUP_REMOVED lines=9> */
[----:B0-----:R-:W-:Y:S01]  /*1a70*/  VIADD R17, R17, 0x4 ;  /* 0x0000000411117836 */ /* 0x001fe20000000000 */
[C---:B--2---:R-:W-:Y:S02]  /*1a80*/  PRMT R15, R16.reuse, 0x7770, RZ ;  /* 0x00007770100f7816 */ /* 0x044fe400000000ff */
[----:B------:R-:W-:-:S03]  /*1a90*/  PRMT R16, R16, 0x7771, RZ ;  /* 0x0000777110107816 */ /* 0x000fc600000000ff */
[----:B------:R1:W-:Y:S04]  /*1aa0*/  STL.U8 [R18+0x2], R15 ;  /* 0x0000020f12007387 */ /* 0x0003e80000100000 */
[----:B------:R1:W-:Y:S02]  /*1ab0*/  STL.U8 [R18+0x3], R16 ;  /* 0x0000031012007387 */ /* 0x0003e40000100000 */
[----:B------:R-:W-:Y:S05]  /*1ac0*/  @P0 BRA `(.L_x_79) ;  /* 0xfffffffc00c00947 */ /* 0x000fea000383ffff */
.L_x_78:
[----:B------:R-:W-:Y:S05]  /*1ad0*/  BSYNC.RECONVERGENT B1 ;  /* 0x0000000000017941 */ /* 0x000fea0003800200 */
.L_x_77:
[----:B------:R-:W-:Y:S05]  /*1ae0*/  @!P1 BRA `(.L_x_76) ;  /* 0x0000000000309947 */ /* 0x000fea0003800000 */
[----:B------:R-:W-:Y:S01]  /*1af0*/  LOP3.LUT R19, R19, 0x3, RZ, 0xc0, !PT ;  /* 0x0000000313137812 */ /* 0x000fe200078ec0ff */
[----:B------:R-:W-:Y:S02]  /*1b00*/  IMAD.IADD R23, R2, 0x1, R23 ;  /* 0x0000000102177824 */ /* 0x000fe400078e0217 */
[----:B-12---:R-:W-:Y:S02]  /*1b10*/  IMAD.IADD R5, R1, 0x1, R6 ;  /* 0x0000000101057824 */ /* 0x006fe400078e0206 */
[----:B------:R-:W-:Y:S02]  /*1b20*/  IMAD.IADD R6, R6, 0x1, R21 ;  /* 0x0000000106067824 */ /* 0x000fe400078e0215 */
[----:B------:R-:W-:-:S07]  /*1b30*/  IMAD.MOV R2, RZ, RZ, -R19 ;  /* 0x000000ffff027224 */ /* 0x000fce00078e0a13 */
.L_x_80:
[----:B------:R1:W2:Y:S01]  /*1b40*/  LDL.U8 R4, [R23] ;  /* 0x0000000017047983 */ /* 0x0002a20000100000 */
[----:B------:R-:W-:-:S05]  /*1b50*/  VIADD R2, R2, 0x1 ;  /* 0x0000000102027836 */ /* 0x000fca0000000000 */
[----:B------:R-:W-:Y:S01]  /*1b60*/  ISETP.NE.AND P0, PT, R2, RZ, PT ;  /* 0x000000ff0200720c */ /* 0x000fe20003f05270 */
[----:B-1----:R-:W-:Y:S01]  /*1b70*/  VIADD R23, R23, 0x1 ;  /* 0x0000000117177836 */ /* 0x002fe20000000000 */
[----:B--2---:R1:W-:Y:S02]  /*1b80*/  STL.U8 [R5], R4 ;  /* 0x0000000405007387 */ /* 0x0043e40000100000 */
[----:B-1----:R-:W-:-:S09]  /*1b90*/  VIADD R5, R5, 0x1 ;  /* 0x0000000105057836 */ /* 0x002fd20000000000 */
[----:B------:R-:W-:Y:S05]  /*1ba0*/  @P0 BRA `(.L_x_80) ;  /* 0xfffffffc00e40947 */ /* 0x000fea000383ffff */
.L_x_76:
[----:B------:R-:W-:Y:S05]  /*1bb0*/  BSYNC.RECONVERGENT B0 ;  /* 0x0000000000007941 */ /* 0x000fea0003800200 */
.L_x_75:
[----:B------:R-:W-:Y:S01]  /*1bc0*/  SHF.R.U32.HI R2, RZ, 0x3, R30 ;  /* 0x00000003ff027819 */ /* 0x000fe2000001161e */
[----:B-12---:R-:W-:Y:S01]  /*1bd0*/  IMAD.IADD R5, R1, 0x1, R6 ;  /* 0x0000000101057824 */ /* 0x006fe200078e0206 */
[--C-:B0-----:R-:W-:Y:S01]  /*1be0*/  SHF.R.U32.HI R7, RZ, 0x4, R30.reuse ;  /* 0x00000004ff077819 */ /* 0x101fe2000001161e */
[----:B------:R-:W-:Y:S01]  /*1bf0*/  VIADD R24, R24, 0x30 ;  /* 0x0000003018187836 */ /* 0x000fe20000000000 */
[--C-:B------:R-:W-:Y:S01]  /*1c00*/  SHF.R.U32.HI R4, RZ, 0x5, R30.reuse ;  /* 0x00000005ff047819 */ /* 0x100fe2000001161e */
[----:B------:R-:W-:Y:S01]  /*1c10*/  BSSY.RECONVERGENT B0, `(.L_x_81) ;  /* 0x000006a000007945 */ /* 0x000fe20003800200 */
[----:B-----5:R0:W-:Y:S01]  /*1c20*/  STL.U8 [R5+0x1], R3 ;  /* 0x0000010305007387 */ /* 0x0201e20000100000 */
[----:B------:R-:W-:Y:S02]  /*1c30*/  LOP3.LUT P1, RZ, R30, 0x40, RZ, 0xc0, !PT ;  /* 0x000000401eff7812 */ /* 0x000fe4000782c0ff */
[----:B------:R-:W-:Y:S01]  /*1c40*/  LOP3.LUT R4, R2, R4, R7, 0xfe, !PT ;  /* 0x0000000402047212 */ /* 0x000fe200078efe07 */
[----:B------:R1:W-:Y:S01]  /*1c50*/  STL.U8 [R5+0x2], R10 ;  /* 0x0000020a05007387 */ /* 0x0003e20000100000 */
[----:B------:R-:W-:-:S02]  /*1c60*/  SHF.R.U32.HI R2, RZ, 0x6, R30 ;  /* 0x00000006ff027819 */ /* 0x000fc4000001161e */
[----:B------:R-:W-:Y:S01]  /*1c70*/  LOP3.LUT R4, R4, 0x1, RZ, 0xc0, !PT ;  /* 0x0000000104047812 */ /* 0x000fe200078ec0ff */
[----:B------:R1:W-:Y:S01]  /*1c80*/  STL.U8 [R5+0x3], R11 ;  /* 0x0000030b05007387 */ /* 0x0003e20000100000 */
[----:B------:R-:W-:Y:S02]  /*1c90*/  SHF.R.U32.HI R7, RZ, 0x7, R30 ;  /* 0x00000007ff077819 */ /* 0x000fe4000001161e */
[----:B------:R-:W-:Y:S01]  /*1ca0*/  LOP3.LUT R30, R30, 0x1, RZ, 0xc0, !PT ;  /* 0x000000011e1e7812 */ /* 0x000fe200078ec0ff */
[----:B0-----:R-:W-:Y:S01]  /*1cb0*/  IMAD.MOV R3, RZ, RZ, -R4 ;  /* 0x000000ffff037224 */ /* 0x001fe200078e0a04 */
[----:B------:R-:W-:Y:S01]  /*1cc0*/  LOP3.LUT R2, R7, R2, RZ, 0x30, !PT ;  /* 0x0000000207027212 */ /* 0x000fe200078e30ff */
[----:B------:R1:W-:Y:S03]  /*1cd0*/  STL.U8 [R5+0x4], R14 ;  /* 0x0000040e05007387 */ /* 0x0003e60000100000 */
[----:B------:R-:W-:Y:S01]  /*1ce0*/  PRMT R2, R2, 0x9910, RZ ;  /* 0x0000991002027816 */ /* 0x000fe200000000ff */
[----:B------:R1:W-:Y:S01]  /*1cf0*/  STL.U8 [R5+0x6], R12 ;  /* 0x0000060c05007387 */ /* 0x0003e20000100000 */
[----:B------:R-:W-:-:S02]  /*1d00*/  PRMT R3, R3, 0x7710, RZ ;  /* 0x0000771003037816 */ /* 0x000fc400000000ff */
[----:B------:R-:W-:Y:S01]  /*1d10*/  ISETP.NE.AND P0, PT, R2, RZ, PT ;  /* 0x000000ff0200720c */ /* 0x000fe20003f05270 */
[----:B------:R-:W-:Y:S01]  /*1d20*/  VIADD R2, R25, 0x30 ;  /* 0x0000003019027836 */ /* 0x000fe20000000000 */
[----:B------:R-:W-:Y:S01]  /*1d30*/  LOP3.LUT R3, R3, 0x4e, RZ, 0xc0, !PT ;  /* 0x0000004e03037812 */ /* 0x000fe200078ec0ff */
[----:B------:R1:W-:Y:S03]  /*1d40*/  STL.U8 [R5+0x7], R8 ;  /* 0x0000070805007387 */ /* 0x0003e60000100000 */
[----:B------:R-:W-:Y:S01]  /*1d50*/  SEL R3, R3, 0x46, !P0 ;  /* 0x0000004603037807 */ /* 0x000fe20004000000 */
[----:B------:R1:W-:Y:S01]  /*1d60*/  STL.U8 [R5+0x8], R9 ;  /* 0x0000080905007387 */ /* 0x0003e20000100000 */
[----:B------:R-:W-:Y:S02]  /*1d70*/  ISETP.NE.U32.AND P0, PT, R30, 0x1, PT ;  /* 0x000000011e00780c */ /* 0x000fe40003f05070 */
[----:B------:R-:W-:Y:S01]  /*1d80*/  SEL R3, R3, 0x58, !P1 ;  /* 0x0000005803037807 */ /* 0x000fe20004800000 */
[----:B------:R1:W-:Y:S03]  /*1d90*/  STL.U8 [R5+0x9], R13 ;  /* 0x0000090d05007387 */ /* 0x0003e60000100000 */
[----:B------:R-:W-:Y:S01]  /*1da0*/  SEL R4, R3, 0x41, P0 ;  /* 0x0000004103047807 */ /* 0x000fe20000000000 */
[----:B------:R1:W-:Y:S01]  /*1db0*/  STL.U8 [R5+0xb], R29 ;  /* 0x00000b1d05007387 */ /* 0x0003e20000100000 */
[----:B------:R-:W-:-:S03]  /*1dc0*/  VIADD R3, R6, 0x15 ;  /* 0x0000001506037836 */ /* 0x000fc60000000000 */
[----:B------:R1:W-:Y:S02]  /*1dd0*/  STL.U8 [R5+0xc], R28 ;  /* 0x00000c1c05007387 */ /* 0x0003e40000100000 */
[----:B------:R-:W-:Y:S02]  /*1de0*/  ISETP.NE.AND P0, PT, R3, RZ, PT ;  /* 0x000000ff0300720c */ /* 0x000fe40003f05270 */
        /* <DEDUP_REMOVED lines=14> */
[----:B-1----:R-:W-:Y:S01]  /*1ed0*/  IMAD.MOV.U32 R0, RZ, RZ, RZ ;  /* 0x000000ffff007224 */ /* 0x002fe200078e00ff */
        /* <DEDUP_REMOVED lines=21> */
.L_x_85:
[----:B------:R-:W-:-:S05]  /*2030*/  IMAD.IADD R2, R1, 0x1, R0 ;  /* 0x0000000101027824 */ /* 0x000fca00078e0200 */
[----:B01----:R-:W2:Y:S04]  /*2040*/  LDL.U8 R7, [R2] ;  /* 0x0000000002077983 */ /* 0x003ea80000100000 */
        /* <DEDUP_REMOVED lines=14> */
.L_x_84:
[----:B------:R-:W-:Y:S05]  /*2130*/  BSYNC.RECONVERGENT B1 ;  /* 0x0000000000017941 */ /* 0x000fea0003800200 */
.L_x_83:
[CC--:B------:R-:W-:Y:S02]  /*2140*/  IADD3 R2, P3, PT, R3.reuse, -R0.reuse, RZ ;  /* 0x8000000003027210 */ /* 0x0c0fe40007f7e0ff */
        /* <DEDUP_REMOVED lines=9> */
[----:B01----:R-:W-:Y:S01]  /*21e0*/  @!P1 IMAD.X R7, R8, 0x1, R31, P3 ;  /* 0x0000000108079824 */ /* 0x003fe200018e061f */
        /* <DEDUP_REMOVED lines=12> */
.L_x_82:
[----:B------:R-:W-:Y:S05]  /*22b0*/  BSYNC.RECONVERGENT B0 ;  /* 0x0000000000007941 */ /* 0x000fea0003800200 */
.L_x_81:
[----:B-1----:R-:W1:Y:S01]  /*22c0*/  S2R R0, SR_TID.X ;  /* 0x0000000000007919 */ /* 0x002e620000002100 */
[----:B------:R-:W1:Y:S08]  /*22d0*/  S2UR UR4, SR_CTAID.X ;  /* 0x00000000000479c3 */ /* 0x000e700000002500 */
[----:B0-----:R-:W1:Y:S08]  /*22e0*/  LDC R7, c[0x0][0x360] ;  /* 0x0000d800ff077b82 */ /* 0x001e700000000800 */
[----:B------:R-:W0:Y:S01]  /*22f0*/  LDC.64 R4, c[0x0][0x380] ;  /* 0x0000e000ff047b82 */ /* 0x000e220000000a00 */
[----:B-1----:R-:W-:-:S04]  /*2300*/  IMAD R7, R7, UR4, R0 ;  /* 0x0000000407077c24 */ /* 0x002fc8000f8e0200 */
[----:B0-----:R-:W-:-:S05]  /*2310*/  IMAD.WIDE R4, R7, 0x4, R4 ;  /* 0x0000000407047825 */ /* 0x001fca00078e0204 */
[----:B------:R-:W-:Y:S01]  /*2320*/  STG.E desc[UR36][R4.64], R3 ;  /* 0x0000000304007986 */ /* 0x000fe2000c101924 */
[----:B------:R-:W-:Y:S05]  /*2330*/  EXIT ;  /* 0x000000000000794d */ /* 0x000fea0003800000 */
.L_x_86:
        /* <DEDUP_REMOVED lines=12> */
.L_x_89:


//--------------------- .nv.shared.reserved.0     --------------------------
	.section	.nv.shared.reserved.0,"aw",@nobits
	.weak		__nv_reservedSMEM_offset_0_alias
	.size		__nv_reservedSMEM_offset_0_alias, 0, 64
	.other		__nv_reservedSMEM_offset_0_alias,@"STO_CUDA_RESERVED_SHARED STV_DEFAULT"
__nv_reservedSMEM_offset_0_alias:
	.zero		0
	.zero		64


//--------------------- .nv.global                --------------------------
	.section	.nv.global,"aw",@nobits
.nv.global:
	.type		_ZN34_INTERNAL_8fd89157_4_k_cu_84d9f1836thrust24THRUST_300001_SM_1000_NS3seqE,@object
	.size		_ZN34_INTERNAL_8fd89157_4_k_cu_84d9f1836thrust24THRUST_300001_SM_1000_NS3seqE,(_ZN34_INTERNAL_8fd89157_4_k_cu_84d9f1834cuda3std3__48in_placeE - _ZN34_INTERNAL_8fd89157_4_k_cu_84d9f1836thrust24THRUST_300001_SM_1000_NS3seqE)
_ZN34_INTERNAL_8fd89157_4_k_cu_84d9f1836thrust24THRUST_300001_SM_1000_NS3seqE:
	.zero		1
	.type		_ZN34_INTERNAL_8fd89157_4_k_cu_84d9f1834cuda3std3__48in_placeE,@object
	.size		_ZN34_INTERNAL_8fd89157_4_k_cu_84d9f1834cuda3std3__48in_placeE,(_ZN34_INTERNAL_8fd89157_4_k_cu_84d9f1834cuda3std6ranges3__45__cpo4sizeE - _ZN34_INTERNAL_8fd89157_4_k_cu_84d9f1834cuda3std3__48in_placeE)
_ZN34_INTERNAL_8fd89157_4_k_cu_84d9f1834cuda3std3__48in_placeE:
	.zero		1
	.type		_ZN34_INTERNAL_8fd89157_4_k_cu_84d9f1834cuda3std6ranges3__45__cpo4sizeE,@object
	.size		_ZN34_INTERNAL_8fd89157_4_k_cu_84d9f1834cuda3std6ranges3__45__cpo4sizeE,(_ZN34_INTERNAL_8fd89157_4_k_cu_84d9f1836thrust24THRUST_300001_SM_1000_NS12placeholders2_3E - _ZN34_INTERNAL_8fd89157_4_k_cu_84d9f1834cuda3std6ranges3__45__cpo4sizeE)
_ZN34_INTERNAL_8fd89157_4_k_cu_84d9f1834cuda3std6ranges3__45__cpo4sizeE:
	.zero		1
	.type		_ZN34_INTERNAL_8fd89157_4_k_cu_84d9f1836thrust24THRUST_300001_SM_1000_NS12placeholders2_3E,@object
	.size		_ZN34_INTERNAL_8fd89157_4_k_cu_84d9f1836thrust24THRUST_300001_SM_1000_NS12placeholders2_3E,(_ZN34_INTERNAL_8fd89157_4_k_cu_84d9f1834cuda3std3__45__cpo6cbeginE - _ZN34_INTERNAL_8fd89157_4_k_cu_84d9f1836thrust24THRUST_300001_SM_1000_NS12placeholders2_3E)
_ZN34_INTERNAL_8fd89157_4_k_cu_84d9f1836thrust24THRUST_300001_SM_1000_NS12placeholders2_3E:
	.zero		1
	.type		_ZN34_INTERNAL_8fd89157_4_k_cu_84d9f1834cuda3std3__45__cpo6cbeginE,@object
	.size		_ZN34_INTERNAL_8fd89157_4_k_cu_84d9f1834cuda3std3__45__cpo6cbeginE,(_ZN34_INTERNAL_8fd89157_4_k_cu_84d9f1834cuda3std6ranges3__45__cpo6cbeginE - _ZN34_INTERNAL_8fd89157_4_k_cu_84d9f1834cuda3std3__45__cpo6cbeginE)
_ZN34_INTERNAL_8fd89157_4_k_cu_84d9f1834cuda3std3__45__cpo6cbeginE:
	.zero		1
	.type		_ZN34_INTERNAL_8fd89157_4_k_cu_84d9f1834cuda3std6ranges3__45__cpo6cbeginE,@object
	.size		_ZN34_INTERNAL_8fd89157_4_k_cu_84d9f1834cuda3std6ranges3__45__cpo6cbeginE,(_ZN34_INTERNAL_8fd89157_4_k_cu_84d9f1836thrust24THRUST_300001_SM_1000_NS12placeholders2_7E - _ZN34_INTERNAL_8fd89157_4_k_cu_84d9f1834cuda3std6ranges3__45__cpo6cbeginE)
_ZN34_INTERNAL_8fd89157_4_k_cu_84d9f1834cuda3std6ranges3__45__cpo6cbeginE:
	.zero		1
	.type		_ZN34_INTERNAL_8fd89157_4_k_cu_84d9f1836thrust24THRUST_300001_SM_1000_NS12placeholders2_7E,@object
	.size		_ZN34_INTERNAL_8fd89157_4_k_cu_84d9f1836thrust24THRUST_300001_SM_1000_NS12placeholders2_7E,(_ZN34_INTERNAL_8fd89157_4_k_cu_84d9f1834cuda3std3__45__cpo7crbeginE - _ZN34_INTERNAL_8fd89157_4_k_cu_84d9f1836thrust24THRUST_300001_SM_1000_NS12placeholders2_7E)
_ZN34_INTERNAL_8fd89157_4_k_cu_84d9f1836thrust24THRUST_300001_SM_1000_NS12placeholders2_7E:
	.zero		1
	.type		_ZN34_INTERNAL_8fd89157_4_k_cu_84d9f1834cuda3std3__45__cpo7crbeginE,@object
	.size		_ZN34_INTERNAL_8fd89157_4_k_cu_84d9f1834cuda3std3__45__cpo7crbeginE,(_ZN34_INTERNAL_8fd89157_4_k_cu_84d9f1834cuda3std6ranges3__45__cpo4nextE - _ZN34_INTERNAL_8fd89157_4_k_cu_84d9f1834cuda3std3__45__cpo7crbeginE)
_ZN34_INTERNAL_8fd89157_4_k_cu_84d9f1834cuda3std3__45__cpo7crbeginE:
	.zero		1
	.type		_ZN34_INTERNAL_8fd89157_4_k_cu_84d9f1834cuda3std6ranges3__45__cpo4nextE,@object
	.size		_ZN34_INTERNAL_8fd89157_4_k_cu_84d9f1834cuda3std6ranges3__45__cpo4nextE,(_ZN34_INTERNAL_8fd89157_4_k_cu_84d9f1834cuda3std6ranges3__45__cpo4swapE - _ZN34_INTERNAL_8fd89157_4_k_cu_84d9f1834cuda3std6ranges3__45__cpo4nextE)
_ZN34_INTERNAL_8fd89157_4_k_cu_84d9f1834cuda3std6ranges3__45__cpo4nextE:
	.zero		1
	.type		_ZN34_INTERNAL_8fd89157_4_k_cu_84d9f1834cuda3std6ranges3__45__cpo4swapE,@object
	.size		_ZN34_INTERNAL_8fd89157_4_k_cu_84d9f1834cuda3std6ranges3__45__cpo4swapE,(_ZN34_INTERNAL_8fd89157_4_k_cu_84d9f1836thrust24THRUST_300001_SM_1000_NS8cuda_cub10par_nosyncE - _ZN34_INTERNAL_8fd89157_4_k_cu_84d9f1834cuda3std6ranges3__45__cpo4swapE)
_ZN34_INTERNAL_8fd89157_4_k_cu_84d9f1834cuda3std6ranges3__45__cpo4swapE:
	.zero		1
	.type		_ZN34_INTERNAL_8fd89157_4_k_cu_84d9f1836thrust24THRUST_300001_SM_1000_NS8cuda_cub10par_nosyncE,@object
	.size		_ZN34_INTERNAL_8fd89157_4_k_cu_84d9f1836thrust24THRUST_300001_SM_1000_NS8cuda_cub10par_nosyncE,(_ZN34_INTERNAL_8fd89157_4_k_cu_84d9f1836thrust24THRUST_300001_SM_1000_NS12placeholders2_9E - _ZN34_INTERNAL_8fd89157_4_k_cu_84d9f1836thrust24THRUST_300001_SM_1000_NS8cuda_cub10par_nosyncE)
_ZN34_INTERNAL_8fd89157_4_k_cu_84d9f1836thrust24THRUST_300001_SM_1000_NS8cuda_cub10par_nosyncE:
	.zero		1
	.type		_ZN34_INTERNAL_8fd89157_4_k_cu_84d9f1836thrust24THRUST_300001_SM_1000_NS12placeholders2_9E,@object
	.size		_ZN34_INTERNAL_8fd89157_4_k_cu_84d9f1836thrust24THRUST_300001_SM_1000_NS12placeholders2_9E,(_ZN34_INTERNAL_8fd89157_4_k_cu_84d9f1834cuda3std3__436_GLOBAL__N__8fd89157_4_k_cu_84d9f1836ignoreE - _ZN34_INTERNAL_8fd89157_4_k_cu_84d9f1836thrust24THRUST_300001_SM_1000_NS12placeholders2_9E)
_ZN34_INTERNAL_8fd89157_4_k_cu_84d9f1836thrust24THRUST_300001_SM_1000_NS12placeholders2_9E:
	.zero		1
	.type		_ZN34_INTERNAL_8fd89157_4_k_cu_84d9f1834cuda3std3__436_GLOBAL__N__8fd89157_4_k_cu_84d9f1836ignoreE,@object
	.size		_ZN34_INTERNAL_8fd89157_4_k_cu_84d9f1834cuda3std3__436_GLOBAL__N__8fd89157_4_k_cu_84d9f1836ignoreE,(_ZN34_INTERNAL_8fd89157_4_k_cu_84d9f1834cuda3std6ranges3__45__cpo4dataE - _ZN34_INTERNAL_8fd89157_4_k_cu_84d9f1834cuda3std3__436_GLOBAL__N__8fd89157_4_k_cu_84d9f1836ignoreE)
_ZN34_INTERNAL_8fd89157_4_k_cu_84d9f1834cuda3std3__436_GLOBAL__N__8fd89157_4_k_cu_84d9f1836ignoreE:
	.zero		1
	.type		_ZN34_INTERNAL_8fd89157_4_k_cu_84d9f1834cuda3std6ranges3__45__cpo4dataE,@object
	.size		_ZN34_INTERNAL_8fd89157_4_k_cu_84d9f1834cuda3std6ranges3__45__cpo4dataE,(_ZN34_INTERNAL_8fd89157_4_k_cu_84d9f1836thrust24THRUST_300001_SM_1000_NS12placeholders2_1E - _ZN34_INTERNAL_8fd89157_4_k_cu_84d9f1834cuda3std6ranges3__45__cpo4dataE)
_ZN34_INTERNAL_8fd89157_4_k_cu_84d9f1834cuda3std6ranges3__45__cpo4dataE:
	.zero		1
	.type		_ZN34_INTERNAL_8fd89157_4_k_cu_84d9f1836thrust24THRUST_300001_SM_1000_NS12placeholders2_1E,@object
	.size		_ZN34_INTERNAL_8fd89157_4_k_cu_84d9f1836thrust24THRUST_300001_SM_1000_NS12placeholders2_1E,(_ZN34_INTERNAL_8fd89157_4_k_cu_84d9f1834cuda3std3__45__cpo5beginE - _ZN34_INTERNAL_8fd89157_4_k_cu_84d9f1836thrust24THRUST_300001_SM_1000_NS12placeholders2_1E)
_ZN34_INTERNAL_8fd89157_4_k_cu_84d9f1836thrust24THRUST_300001_SM_1000_NS12placeholders2_1E:
	.zero		1
	.type		_ZN34_INTERNAL_8fd89157_4_k_cu_84d9f1834cuda3std3__45__cpo5beginE,@object
	.size		_ZN34_INTERNAL_8fd89157_4_k_cu_84d9f1834cuda3std3__45__cpo5beginE,(_ZN34_INTERNAL_8fd89157_4_k_cu_84d9f1834cuda3std6ranges3__45__cpo5beginE - _ZN34_INTERNAL_8fd89157_4_k_cu_84d9f1834cuda3std3__45__cpo5beginE)
_ZN34_INTERNAL_8fd89157_4_k_cu_84d9f1834cuda3std3__45__cpo5beginE:
	.zero		1
	.type		_ZN34_INTERNAL_8fd89157_4_k_cu_84d9f1834cuda3std6ranges3__45__cpo5beginE,@object
	.size		_ZN34_INTERNAL_8fd89157_4_k_cu_84d9f1834cuda3std6ranges3__45__cpo5beginE,(_ZN34_INTERNAL_8fd89157_4_k_cu_84d9f1836thrust24THRUST_300001_SM_1000_NS12placeholders2_5E - _ZN34_INTERNAL_8fd89157_4_k_cu_84d9f1834cuda3std6ranges3__45__cpo5beginE)
_ZN34_INTERNAL_8fd89157_4_k_cu_84d9f1834cuda3std6ranges3__45__cpo5beginE:
	.zero		1
	.type		_ZN34_INTERNAL_8fd89157_4_k_cu_84d9f1836thrust24THRUST_300001_SM_1000_NS12placeholders2_5E,@object
	.size		_ZN34_INTERNAL_8fd89157_4_k_cu_84d9f1836thrust24THRUST_300001_SM_1000_NS12placeholders2_5E,(_ZN34_INTERNAL_8fd89157_4_k_cu_84d9f1834cuda3std3__45__cpo6rbeginE - _ZN34_INTERNAL_8fd89157_4_k_cu_84d9f1836thrust24THRUST_300001_SM_1000_NS12placeholders2_5E)
_ZN34_INTERNAL_8fd89157_4_k_cu_84d9f1836thrust24THRUST_300001_SM_1000_NS12placeholders2_5E:
	.zero		1
	.type		_ZN34_INTERNAL_8fd89157_4_k_cu_84d9f1834cuda3std3__45__cpo6rbeginE,@object
	.size		_ZN34_INTERNAL_8fd89157_4_k_cu_84d9f1834cuda3std3__45__cpo6rbeginE,(_ZN34_INTERNAL_8fd89157_4_k_cu_84d9f1834cuda3std6ranges3__45__cpo7advanceE - _ZN34_INTERNAL_8fd89157_4_k_cu_84d9f1834cuda3std3__45__cpo6rbeginE)
_ZN34_INTERNAL_8fd89157_4_k_cu_84d9f1834cuda3std3__45__cpo6rbeginE:
	.zero		1
	.type		_ZN34_INTERNAL_8fd89157_4_k_cu_84d9f1834cuda3std6ranges3__45__cpo7advanceE,@object
	.size		_ZN34_INTERNAL_8fd89157_4_k_cu_84d9f1834cuda3std6ranges3__45__cpo7advanceE,(_ZN34_INTERNAL_8fd89157_4_k_cu_84d9f1834cuda3std3__47nulloptE - _ZN34_INTERNAL_8fd89157_4_k_cu_84d9f1834cuda3std6ranges3__45__cpo7advanceE)
_ZN34_INTERNAL_8fd89157_4_k_cu_84d9f1834cuda3std6ranges3__45__cpo7advanceE:
	.zero		1
	.type		_ZN34_INTERNAL_8fd89157_4_k_cu_84d9f1834cuda3std3__47nulloptE,@object
	.size		_ZN34_INTERNAL_8fd89157_4_k_cu_84d9f1834cuda3std3__47nulloptE,(_ZN34_INTERNAL_8fd89157_4_k_cu_84d9f1834cuda3std6ranges3__45__cpo8distanceE - _ZN34_INTERNAL_8fd89157_4_k_cu_84d9f1834cuda3std3__47nulloptE)
_ZN34_INTERNAL_8fd89157_4_k_cu_84d9f1834cuda3std3__47nulloptE:
	.zero		1
	.type		_ZN34_INTERNAL_8fd89157_4_k_cu_84d9f1834cuda3std6ranges3__45__cpo8distanceE,@object
	.size		_ZN34_INTERNAL_8fd89157_4_k_cu_84d9f1834cuda3std6ranges3__45__cpo8distanceE,(_ZN34_INTERNAL_8fd89157_4_k_cu_84d9f1836thrust24THRUST_300001_SM_1000_NS12placeholders3_10E - _ZN34_INTERNAL_8fd89157_4_k_cu_84d9f1834cuda3std6ranges3__45__cpo8distanceE)
_ZN34_INTERNAL_8fd89157_4_k_cu_84d9f1834cuda3std6ranges3__45__cpo8distanceE:
	.zero		1
	.type		_ZN34_INTERNAL_8fd89157_4_k_cu_84d9f1836thrust24THRUST_300001_SM_1000_NS12placeholders3_10E,@object
	.size		_ZN34_INTERNAL_8fd89157_4_k_cu_84d9f1836thrust24THRUST_300001_SM_1000_NS12placeholders3_10E,(_ZN34_INTERNAL_8fd89157_4_k_cu_84d9f1834cuda3std3__419piecewise_constructE - _ZN34_INTERNAL_8fd89157_4_k_cu_84d9f1836thrust24THRUST_300001_SM_1000_NS12placeholders3_10E)
_ZN34_INTERNAL_8fd89157_4_k_cu_84d9f1836thrust24THRUST_300001_SM_1000_NS12placeholders3_10E:
	.zero		1
	.type		_ZN34_INTERNAL_8fd89157_4_k_cu_84d9f1834cuda3std3__419piecewise_constructE,@object
	.size		_ZN34_INTERNAL_8fd89157_4_k_cu_84d9f1834cuda3std3__419piecewise_constructE,(_ZN34_INTERNAL_8fd89157_4_k_cu_84d9f1834cuda3std6ranges3__45__cpo5cdataE - _ZN34_INTERNAL_8fd89157_4_k_cu_84d9f1834cuda3std3__419piecewise_constructE)
_ZN34_INTERNAL_8fd89157_4_k_cu_84d9f1834cuda3std3__419piecewise_constructE:
	.zero		1
	.type		_ZN34_INTERNAL_8fd89157_4_k_cu_84d9f1834cuda3std6ranges3__45__cpo5cdataE,@object
	.size		_ZN34_INTERNAL_8fd89157_4_k_cu_84d9f1834cuda3std6ranges3__45__cpo5cdataE,(_ZN34_INTERNAL_8fd89157_4_k_cu_84d9f1836thrust24THRUST_300001_SM_1000_NS12placeholders2_2E - _ZN34_INTERNAL_8fd89157_4_k_cu_84d9f1834cuda3std6ranges3__45__cpo5cdataE)
_ZN34_INTERNAL_8fd89157_4_k_cu_84d9f1834cuda3std6ranges3__45__cpo5cdataE:
	.zero		1
	.type		_ZN34_INTERNAL_8fd89157_4_k_cu_84d9f1836thrust24THRUST_300001_SM_1000_NS12placeholders2_2E,@object
	.size		_ZN34_INTERNAL_8fd89157_4_k_cu_84d9f1836thrust24THRUST_300001_SM_1000_NS12placeholders2_2E,(_ZN34_INTERNAL_8fd89157_4_k_cu_84d9f1834cuda3std3__45__cpo3endE - _ZN34_INTERNAL_8fd89157_4_k_cu_84d9f1836thrust24THRUST_300001_SM_1000_NS12placeholders2_2E)
_ZN34_INTERNAL_8fd89157_4_k_cu_84d9f1836thrust24THRUST_300001_SM_1000_NS12placeholders2_2E:
	.zero		1
	.type		_ZN34_INTERNAL_8fd89157_4_k_cu_84d9f1834cuda3std3__45__cpo3endE,@object
	.size		_ZN34_INTERNAL_8fd89157_4_k_cu_84d9f1834cuda3std3__45__cpo3endE,(_ZN34_INTERNAL_8fd89157_4_k_cu_84d9f1834cuda3std6ranges3__45__cpo3endE - _ZN34_INTERNAL_8fd89157_4_k_cu_84d9f1834cuda3std3__45__cpo3endE)
_ZN34_INTERNAL_8fd89157_4_k_cu_84d9f1834cuda3std3__45__cpo3endE:
	.zero		1
	.type		_ZN34_INTERNAL_8fd89157_4_k_cu_84d9f1834cuda3std6ranges3__45__cpo3endE,@object
	.size		_ZN34_INTERNAL_8fd89157_4_k_cu_84d9f1834cuda3std6ranges3__45__cpo3endE,(_ZN34_INTERNAL_8fd89157_4_k_cu_84d9f1836thrust24THRUST_300001_SM_1000_NS12placeholders2_6E - _ZN34_INTERNAL_8fd89157_4_k_cu_84d9f1834cuda3std6ranges3__45__cpo3endE)
_ZN34_INTERNAL_8fd89157_4_k_cu_84d9f1834cuda3std6ranges3__45__cpo3endE:
	.zero		1
	.type		_ZN34_INTERNAL_8fd89157_4_k_cu_84d9f1836thrust24THRUST_300001_SM_1000_NS12placeholders2_6E,@object
	.size		_ZN34_INTERNAL_8fd89157_4_k_cu_84d9f1836thrust24THRUST_300001_SM_1000_NS12placeholders2_6E,(_ZN34_INTERNAL_8fd89157_4_k_cu_84d9f1834cuda3std3__45__cpo4rendE - _ZN34_INTERNAL_8fd89157_4_k_cu_84d9f1836thrust24THRUST_300001_SM_1000_NS12placeholders2_6E)
_ZN34_INTERNAL_8fd89157_4_k_cu_84d9f1836thrust24THRUST_300001_SM_1000_NS12placeholders2_6E:
	.zero		1
	.type		_ZN34_INTERNAL_8fd89157_4_k_cu_84d9f1834cuda3std3__45__cpo4rendE,@object
	.size		_ZN34_INTERNAL_8fd89157_4_k_cu_84d9f1834cuda3std3__45__cpo4rendE,(_ZN34_INTERNAL_8fd89157_4_k_cu_84d9f1834cuda3std6ranges3__45__cpo9iter_swapE - _ZN34_INTERNAL_8fd89157_4_k_cu_84d9f1834cuda3std3__45__cpo4rendE)
_ZN34_INTERNAL_8fd89157_4_k_cu_84d9f1834cuda3std3__45__cpo4rendE:
	.zero		1
	.type		_ZN34_INTERNAL_8fd89157_4_k_cu_84d9f1834cuda3std6ranges3__45__cpo9iter_swapE,@object
	.size		_ZN34_INTERNAL_8fd89157_4_k_cu_84d9f1834cuda3std6ranges3__45__cpo9iter_swapE,(_ZN34_INTERNAL_8fd89157_4_k_cu_84d9f1834cuda3std3__48unexpectE - _ZN34_INTERNAL_8fd89157_4_k_cu_84d9f1834cuda3std6ranges3__45__cpo9iter_swapE)
_ZN34_INTERNAL_8fd89157_4_k_cu_84d9f1834cuda3std6ranges3__45__cpo9iter_swapE:
	.zero		1
	.type		_ZN34_INTERNAL_8fd89157_4_k_cu_84d9f1834cuda3std3__48unexpectE,@object
	.size		_ZN34_INTERNAL_8fd89157_4_k_cu_84d9f1834cuda3std3__48unexpectE,(_ZN34_INTERNAL_8fd89157_4_k_cu_84d9f1836thrust24THRUST_300001_SM_1000_NS8cuda_cub3parE - _ZN34_INTERNAL_8fd89157_4_k_cu_84d9f1834cuda3std3__48unexpectE)
_ZN34_INTERNAL_8fd89157_4_k_cu_84d9f1834cuda3std3__48unexpectE:
	.zero		1
	.type		_ZN34_INTERNAL_8fd89157_4_k_cu_84d9f1836thrust24THRUST_300001_SM_1000_NS8cuda_cub3parE,@object
	.size		_ZN34_INTERNAL_8fd89157_4_k_cu_84d9f1836thrust24THRUST_300001_SM_1000_NS8cuda_cub3parE,(_ZN34_INTERNAL_8fd89157_4_k_cu_84d9f1836thrust24THRUST_300001_SM_1000_NS12placeholders2_4E - _ZN34_INTERNAL_8fd89157_4_k_cu_84d9f1836thrust24THRUST_300001_SM_1000_NS8cuda_cub3parE)
_ZN34_INTERNAL_8fd89157_4_k_cu_84d9f1836thrust24THRUST_300001_SM_1000_NS8cuda_cub3parE:
	.zero		1
	.type		_ZN34_INTERNAL_8fd89157_4_k_cu_84d9f1836thrust24THRUST_300001_SM_1000_NS12placeholders2_4E,@object
	.size		_ZN34_INTERNAL_8fd89157_4_k_cu_84d9f1836thrust24THRUST_300001_SM_1000_NS12placeholders2_4E,(_ZN34_INTERNAL_8fd89157_4_k_cu_84d9f1834cuda3std3__45__cpo4cendE - _ZN34_INTERNAL_8fd89157_4_k_cu_84d9f1836thrust24THRUST_300001_SM_1000_NS12placeholders2_4E)
_ZN34_INTERNAL_8fd89157_4_k_cu_84d9f1836thrust24THRUST_300001_SM_1000_NS12placeholders2_4E:
	.zero		1
	.type		_ZN34_INTERNAL_8fd89157_4_k_cu_84d9f1834cuda3std3__45__cpo4cendE,@object
	.size		_ZN34_INTERNAL_8fd89157_4_k_cu_84d9f1834cuda3std3__45__cpo4cendE,(_ZN34_INTERNAL_8fd89157_4_k_cu_84d9f1834cuda3std6ranges3__45__cpo4cendE - _ZN34_INTERNAL_8fd89157_4_k_cu_84d9f1834cuda3std3__45__cpo4cendE)
_ZN34_INTERNAL_8fd89157_4_k_cu_84d9f1834cuda3std3__45__cpo4cendE:
	.zero		1
	.type		_ZN34_INTERNAL_8fd89157_4_k_cu_84d9f1834cuda3std6ranges3__45__cpo4cendE,@object
	.size		_ZN34_INTERNAL_8fd89157_4_k_cu_84d9f1834cuda3std6ranges3__45__cpo4cendE,(_ZN34_INTERNAL_8fd89157_4_k_cu_84d9f1834cuda3std3__420unreachable_sentinelE - _ZN34_INTERNAL_8fd89157_4_k_cu_84d9f1834cuda3std6ranges3__45__cpo4cendE)
_ZN34_INTERNAL_8fd89157_4_k_cu_84d9f1834cuda3std6ranges3__45__cpo4cendE:
	.zero		1
	.type		_ZN34_INTERNAL_8fd89157_4_k_cu_84d9f1834cuda3std3__420unreachable_sentinelE,@object
	.size		_ZN34_INTERNAL_8fd89157_4_k_cu_84d9f1834cuda3std3__420unreachable_sentinelE,(_ZN34_INTERNAL_8fd89157_4_k_cu_84d9f1834cuda3std6ranges3__45__cpo5ssizeE - _ZN34_INTERNAL_8fd89157_4_k_cu_84d9f1834cuda3std3__420unreachable_sentinelE)
_ZN34_INTERNAL_8fd89157_4_k_cu_84d9f1834cuda3std3__420unreachable_sentinelE:
	.zero		1
	.type		_ZN34_INTERNAL_8fd89157_4_k_cu_84d9f1834cuda3std6ranges3__45__cpo5ssizeE,@object
	.size		_ZN34_INTERNAL_8fd89157_4_k_cu_84d9f1834cuda3std6ranges3__45__cpo5ssizeE,(_ZN34_INTERNAL_8fd89157_4_k_cu_84d9f1836thrust24THRUST_300001_SM_1000_NS12placeholders2_8E - _ZN34_INTERNAL_8fd89157_4_k_cu_84d9f1834cuda3std6ranges3__45__cpo5ssizeE)
_ZN34_INTERNAL_8fd89157_4_k_cu_84d9f1834cuda3std6ranges3__45__cpo5ssizeE:
	.zero		1
	.type		_ZN34_INTERNAL_8fd89157_4_k_cu_84d9f1836thrust24THRUST_300001_SM_1000_NS12placeholders2_8E,@object
	.size		_ZN34_INTERNAL_8fd89157_4_k_cu_84d9f1836thrust24THRUST_300001_SM_1000_NS12placeholders2_8E,(_ZN34_INTERNAL_8fd89157_4_k_cu_84d9f1834cuda3std3__45__cpo5crendE - _ZN34_INTERNAL_8fd89157_4_k_cu_84d9f1836thrust24THRUST_300001_SM_1000_NS12placeholders2_8E)
_ZN34_INTERNAL_8fd89157_4_k_cu_84d9f1836thrust24THRUST_300001_SM_1000_NS12placeholders2_8E:
	.zero		1
	.type		_ZN34_INTERNAL_8fd89157_4_k_cu_84d9f1834cuda3std3__45__cpo5crendE,@object
	.size		_ZN34_INTERNAL_8fd89157_4_k_cu_84d9f1834cuda3std3__45__cpo5crendE,(_ZN34_INTERNAL_8fd89157_4_k_cu_84d9f1834cuda3std6ranges3__45__cpo4prevE - _ZN34_INTERNAL_8fd89157_4_k_cu_84d9f1834cuda3std3__45__cpo5crendE)
_ZN34_INTERNAL_8fd89157_4_k_cu_84d9f1834cuda3std3__45__cpo5crendE:
	.zero		1
	.type		_ZN34_INTERNAL_8fd89157_4_k_cu_84d9f1834cuda3std6ranges3__45__cpo4prevE,@object
	.size		_ZN34_INTERNAL_8fd89157_4_k_cu_84d9f1834cuda3std6ranges3__45__cpo4prevE,(_ZN34_INTERNAL_8fd89157_4_k_cu_84d9f1834cuda3std6ranges3__45__cpo9iter_moveE - _ZN34_INTERNAL_8fd89157_4_k_cu_84d9f1834cuda3std6ranges3__45__cpo4prevE)
_ZN34_INTERNAL_8fd89157_4_k_cu_84d9f1834cuda3std6ranges3__45__cpo4prevE:
	.zero		1
	.type		_ZN34_INTERNAL_8fd89157_4_k_cu_84d9f1834cuda3std6ranges3__45__cpo9iter_moveE,@object
	.size		_ZN34_INTERNAL_8fd89157_4_k_cu_84d9f1834cuda3std6ranges3__45__cpo9iter_moveE,(_ZN34_INTERNAL_8fd89157_4_k_cu_84d9f1836thrust24THRUST_300001_SM_1000_NS6system6detail10sequential3seqE - _ZN34_INTERNAL_8fd89157_4_k_cu_84d9f1834cuda3std6ranges3__45__cpo9iter_moveE)
_ZN34_INTERNAL_8fd89157_4_k_cu_84d9f1834cuda3std6ranges3__45__cpo9iter_moveE:
	.zero		1
	.type		_ZN34_INTERNAL_8fd89157_4_k_cu_84d9f1836thrust24THRUST_300001_SM_1000_NS6system6detail10sequential3seqE,@object
	.size		_ZN34_INTERNAL_8fd89157_4_k_cu_84d9f1836thrust24THRUST_300001_SM_1000_NS6system6detail10sequential3seqE,(.L_31 - _ZN34_INTERNAL_8fd89157_4_k_cu_84d9f1836thrust24THRUST_300001_SM_1000_NS6system6detail10sequential3seqE)
_ZN34_INTERNAL_8fd89157_4_k_cu_84d9f1836thrust24THRUST_300001_SM_1000_NS6system6detail10sequential3seqE:
	.zero		1
.L_31:


//--------------------- .nv.constant0._ZN3cub18CUB_300001_SM_10006detail11EmptyKernelIvEEvv --------------------------
	.section	.nv.constant0._ZN3cub18CUB_300001_SM_10006detail11EmptyKernelIvEEvv,"a",@progbits
	.sectionflags	@""
	.align	4
.nv.constant0._ZN3cub18CUB_300001_SM_10006detail11EmptyKernelIvEEvv:
	.zero		896


//--------------------- .nv.constant0._Z7Decode2PiPcm --------------------------
	.section	.nv.constant0._Z7Decode2PiPcm,"a",@progbits
	.sectionflags	@""
	.align	4
.nv.constant0._Z7Decode2PiPcm:
	.zero		920


//--------------------- .nv.constant0._Z6DecodePiPc --------------------------
	.section	.nv.constant0._Z6DecodePiPc,"a",@progbits
	.sectionflags	@""
	.align	4
.nv.constant0._Z6DecodePiPc:
	.zero		912


//--------------------- SYMBOLS --------------------------

	.type		.nv.reservedSmem.offset0,@object
	.size		.nv.reservedSmem.offset0,0x4
	.type		malloc,@function
